//
// Generated by NVIDIA NVVM Compiler
//
// Compiler Build ID: CL-36424714
// Cuda compilation tools, release 13.0, V13.0.88
// Based on NVVM 20.0.0
//

.version 9.0
.target sm_100
.address_size 64

	// .globl	_Z22histogram_i32x4_kernelPiS_i
// _ZZ16histogram_kernelPiS_iE10shared_mem has been demoted
// _ZZ16histogram_kernelPiS_iE9start_end has been demoted

.visible .entry _Z22histogram_i32x4_kernelPiS_i(
	.param .u64 .ptr .align 1 _Z22histogram_i32x4_kernelPiS_i_param_0,
	.param .u64 .ptr .align 1 _Z22histogram_i32x4_kernelPiS_i_param_1,
	.param .u32 _Z22histogram_i32x4_kernelPiS_i_param_2
)
{
	.reg .pred 	%p<2>;
	.reg .b32 	%r<15>;
	.reg .b64 	%rd<15>;

	ld.param.u64 	%rd1, [_Z22histogram_i32x4_kernelPiS_i_param_0];
	ld.param.u64 	%rd2, [_Z22histogram_i32x4_kernelPiS_i_param_1];
	ld.param.u32 	%r2, [_Z22histogram_i32x4_kernelPiS_i_param_2];
	mov.u32 	%r3, %ctaid.x;
	mov.u32 	%r4, %ntid.x;
	mov.u32 	%r5, %tid.x;
	mad.lo.s32 	%r6, %r3, %r4, %r5;
	shl.b32 	%r1, %r6, 2;
	setp.ge.s32 	%p1, %r1, %r2;
	@%p1 bra 	$L__BB0_2;
	cvta.to.global.u64 	%rd3, %rd1;
	cvta.to.global.u64 	%rd4, %rd2;
	mul.wide.s32 	%rd5, %r1, 4;
	add.s64 	%rd6, %rd3, %rd5;
	ld.global.v4.u32 	{%r7, %r8, %r9, %r10}, [%rd6];
	mul.wide.s32 	%rd7, %r7, 4;
	add.s64 	%rd8, %rd4, %rd7;
	atom.global.add.u32 	%r11, [%rd8], 1;
	mul.wide.s32 	%rd9, %r8, 4;
	add.s64 	%rd10, %rd4, %rd9;
	atom.global.add.u32 	%r12, [%rd10], 1;
	mul.wide.s32 	%rd11, %r9, 4;
	add.s64 	%rd12, %rd4, %rd11;
	atom.global.add.u32 	%r13, [%rd12], 1;
	mul.wide.s32 	%rd13, %r10, 4;
	add.s64 	%rd14, %rd4, %rd13;
	atom.global.add.u32 	%r14, [%rd14], 1;
$L__BB0_2:
	ret;

}
	// .globl	_Z16histogram_kernelPiS_i
.visible .entry _Z16histogram_kernelPiS_i(
	.param .u64 .ptr .align 1 _Z16histogram_kernelPiS_i_param_0,
	.param .u64 .ptr .align 1 _Z16histogram_kernelPiS_i_param_1,
	.param .u32 _Z16histogram_kernelPiS_i_param_2
)
{
	.reg .pred 	%p<300>;
	.reg .b16 	%rs<69>;
	.reg .b32 	%r<215>;
	.reg .b64 	%rd<9>;
	// demoted variable
	.shared .align 4 .b8 _ZZ16histogram_kernelPiS_iE10shared_mem[4096];
	// demoted variable
	.shared .align 4 .b8 _ZZ16histogram_kernelPiS_iE9start_end[4096];
	ld.param.u64 	%rd2, [_Z16histogram_kernelPiS_i_param_0];
	ld.param.u64 	%rd1, [_Z16histogram_kernelPiS_i_param_1];
	cvta.to.global.u64 	%rd3, %rd2;
	mov.u32 	%r133, %ctaid.x;
	mov.u32 	%r134, %ntid.x;
	mov.u32 	%r1, %tid.x;
	mad.lo.s32 	%r135, %r133, %r134, %r1;
	mul.wide.u32 	%rd4, %r135, 4;
	add.s64 	%rd5, %rd3, %rd4;
	ld.global.u32 	%r136, [%rd5];
	shl.b32 	%r137, %r1, 2;
	mov.u32 	%r138, _ZZ16histogram_kernelPiS_iE10shared_mem;
	add.s32 	%r2, %r138, %r137;
	st.shared.u32 	[%r2], %r136;
	bar.sync 	0;
	setp.gt.u32 	%p1, %r1, 511;
	add.s32 	%r3, %r2, %r137;
	@%p1 bra 	$L__BB1_3;
	and.b32  	%r139, %r1, 1;
	setp.eq.b32 	%p2, %r139, 1;
	ld.shared.u32 	%r4, [%r3];
	ld.shared.u32 	%r5, [%r3+4];
	setp.le.s32 	%p3, %r4, %r5;
	xor.pred  	%p4, %p3, %p2;
	not.pred 	%p5, %p4;
	@%p5 bra 	$L__BB1_3;
	st.shared.u32 	[%r3], %r5;
	st.shared.u32 	[%r3+4], %r4;
$L__BB1_3:
	setp.gt.u32 	%p6, %r1, 511;
	bar.sync 	0;
	bar.sync 	0;
	and.b32  	%r6, %r1, 2;
	and.b32  	%r141, %r137, 4;
	shl.b32 	%r142, %r1, 3;
	and.b32  	%r143, %r142, 8176;
	or.b32  	%r144, %r143, %r141;
	add.s32 	%r7, %r138, %r144;
	@%p6 bra 	$L__BB1_6;
	setp.ne.s32 	%p7, %r6, 0;
	ld.shared.u32 	%r8, [%r7];
	ld.shared.u32 	%r9, [%r7+8];
	setp.le.s32 	%p8, %r8, %r9;
	xor.pred  	%p9, %p8, %p7;
	not.pred 	%p10, %p9;
	@%p10 bra 	$L__BB1_6;
	st.shared.u32 	[%r7], %r9;
	st.shared.u32 	[%r7+8], %r8;
$L__BB1_6:
	setp.gt.u32 	%p11, %r1, 511;
	bar.sync 	0;
	@%p11 bra 	$L__BB1_9;
	setp.ne.s32 	%p12, %r6, 0;
	ld.shared.u32 	%r10, [%r3];
	ld.shared.u32 	%r11, [%r3+4];
	setp.le.s32 	%p13, %r10, %r11;
	xor.pred  	%p14, %p13, %p12;
	not.pred 	%p15, %p14;
	@%p15 bra 	$L__BB1_9;
	st.shared.u32 	[%r3], %r11;
	st.shared.u32 	[%r3+4], %r10;
$L__BB1_9:
	setp.gt.u32 	%p16, %r1, 511;
	bar.sync 	0;
	bar.sync 	0;
	and.b32  	%r12, %r1, 4;
	and.b32  	%r147, %r137, 12;
	and.b32  	%r149, %r142, 8160;
	or.b32  	%r150, %r149, %r147;
	add.s32 	%r13, %r138, %r150;
	@%p16 bra 	$L__BB1_12;
	setp.ne.s32 	%p17, %r12, 0;
	ld.shared.u32 	%r14, [%r13];
	ld.shared.u32 	%r15, [%r13+16];
	setp.le.s32 	%p18, %r14, %r15;
	xor.pred  	%p19, %p18, %p17;
	not.pred 	%p20, %p19;
	@%p20 bra 	$L__BB1_12;
	st.shared.u32 	[%r13], %r15;
	st.shared.u32 	[%r13+16], %r14;
$L__BB1_12:
	setp.gt.u32 	%p21, %r1, 511;
	bar.sync 	0;
	@%p21 bra 	$L__BB1_15;
	setp.ne.s32 	%p22, %r12, 0;
	ld.shared.u32 	%r16, [%r7];
	ld.shared.u32 	%r17, [%r7+8];
	setp.le.s32 	%p23, %r16, %r17;
	xor.pred  	%p24, %p23, %p22;
	not.pred 	%p25, %p24;
	@%p25 bra 	$L__BB1_15;
	st.shared.u32 	[%r7], %r17;
	st.shared.u32 	[%r7+8], %r16;
$L__BB1_15:
	setp.gt.u32 	%p26, %r1, 511;
	bar.sync 	0;
	@%p26 bra 	$L__BB1_18;
	setp.ne.s32 	%p27, %r12, 0;
	ld.shared.u32 	%r18, [%r3];
	ld.shared.u32 	%r19, [%r3+4];
	setp.le.s32 	%p28, %r18, %r19;
	xor.pred  	%p29, %p28, %p27;
	not.pred 	%p30, %p29;
	@%p30 bra 	$L__BB1_18;
	st.shared.u32 	[%r3], %r19;
	st.shared.u32 	[%r3+4], %r18;
$L__BB1_18:
	setp.gt.u32 	%p31, %r1, 511;
	bar.sync 	0;
	bar.sync 	0;
	and.b32  	%r20, %r1, 8;
	and.b32  	%r153, %r137, 28;
	and.b32  	%r155, %r142, 8128;
	or.b32  	%r156, %r155, %r153;
	add.s32 	%r21, %r138, %r156;
	@%p31 bra 	$L__BB1_21;
	setp.ne.s32 	%p32, %r20, 0;
	ld.shared.u32 	%r22, [%r21];
	ld.shared.u32 	%r23, [%r21+32];
	setp.le.s32 	%p33, %r22, %r23;
	xor.pred  	%p34, %p33, %p32;
	not.pred 	%p35, %p34;
	@%p35 bra 	$L__BB1_21;
	st.shared.u32 	[%r21], %r23;
	st.shared.u32 	[%r21+32], %r22;
$L__BB1_21:
	setp.gt.u32 	%p36, %r1, 511;
	bar.sync 	0;
	@%p36 bra 	$L__BB1_24;
	setp.ne.s32 	%p37, %r20, 0;
	ld.shared.u32 	%r24, [%r13];
	ld.shared.u32 	%r25, [%r13+16];
	setp.le.s32 	%p38, %r24, %r25;
	xor.pred  	%p39, %p38, %p37;
	not.pred 	%p40, %p39;
	@%p40 bra 	$L__BB1_24;
	st.shared.u32 	[%r13], %r25;
	st.shared.u32 	[%r13+16], %r24;
$L__BB1_24:
	setp.gt.u32 	%p41, %r1, 511;
	bar.sync 	0;
	@%p41 bra 	$L__BB1_27;
	setp.ne.s32 	%p42, %r20, 0;
	ld.shared.u32 	%r26, [%r7];
	ld.shared.u32 	%r27, [%r7+8];
	setp.le.s32 	%p43, %r26, %r27;
	xor.pred  	%p44, %p43, %p42;
	not.pred 	%p45, %p44;
	@%p45 bra 	$L__BB1_27;
	st.shared.u32 	[%r7], %r27;
	st.shared.u32 	[%r7+8], %r26;
$L__BB1_27:
	setp.gt.u32 	%p46, %r1, 511;
	bar.sync 	0;
	@%p46 bra 	$L__BB1_30;
	setp.ne.s32 	%p47, %r20, 0;
	ld.shared.u32 	%r28, [%r3];
	ld.shared.u32 	%r29, [%r3+4];
	setp.le.s32 	%p48, %r28, %r29;
	xor.pred  	%p49, %p48, %p47;
	not.pred 	%p50, %p49;
	@%p50 bra 	$L__BB1_30;
	st.shared.u32 	[%r3], %r29;
	st.shared.u32 	[%r3+4], %r28;
$L__BB1_30:
	setp.gt.u32 	%p51, %r1, 511;
	bar.sync 	0;
	bar.sync 	0;
	and.b32  	%r30, %r1, 16;
	and.b32  	%r159, %r137, 60;
	and.b32  	%r161, %r142, 8064;
	or.b32  	%r162, %r161, %r159;
	add.s32 	%r31, %r138, %r162;
	@%p51 bra 	$L__BB1_33;
	setp.ne.s32 	%p52, %r30, 0;
	ld.shared.u32 	%r32, [%r31];
	ld.shared.u32 	%r33, [%r31+64];
	setp.le.s32 	%p53, %r32, %r33;
	xor.pred  	%p54, %p53, %p52;
	not.pred 	%p55, %p54;
	@%p55 bra 	$L__BB1_33;
	st.shared.u32 	[%r31], %r33;
	st.shared.u32 	[%r31+64], %r32;
$L__BB1_33:
	setp.gt.u32 	%p56, %r1, 511;
	bar.sync 	0;
	@%p56 bra 	$L__BB1_36;
	setp.ne.s32 	%p57, %r30, 0;
	ld.shared.u32 	%r34, [%r21];
	ld.shared.u32 	%r35, [%r21+32];
	setp.le.s32 	%p58, %r34, %r35;
	xor.pred  	%p59, %p58, %p57;
	not.pred 	%p60, %p59;
	@%p60 bra 	$L__BB1_36;
	st.shared.u32 	[%r21], %r35;
	st.shared.u32 	[%r21+32], %r34;
$L__BB1_36:
	setp.gt.u32 	%p61, %r1, 511;
	bar.sync 	0;
	@%p61 bra 	$L__BB1_39;
	setp.ne.s32 	%p62, %r30, 0;
	ld.shared.u32 	%r36, [%r13];
	ld.shared.u32 	%r37, [%r13+16];
	setp.le.s32 	%p63, %r36, %r37;
	xor.pred  	%p64, %p63, %p62;
	not.pred 	%p65, %p64;
	@%p65 bra 	$L__BB1_39;
	st.shared.u32 	[%r13], %r37;
	st.shared.u32 	[%r13+16], %r36;
$L__BB1_39:
	setp.gt.u32 	%p66, %r1, 511;
	bar.sync 	0;
	@%p66 bra 	$L__BB1_42;
	setp.ne.s32 	%p67, %r30, 0;
	ld.shared.u32 	%r38, [%r7];
	ld.shared.u32 	%r39, [%r7+8];
	setp.le.s32 	%p68, %r38, %r39;
	xor.pred  	%p69, %p68, %p67;
	not.pred 	%p70, %p69;
	@%p70 bra 	$L__BB1_42;
	st.shared.u32 	[%r7], %r39;
	st.shared.u32 	[%r7+8], %r38;
$L__BB1_42:
	setp.gt.u32 	%p71, %r1, 511;
	bar.sync 	0;
	@%p71 bra 	$L__BB1_45;
	setp.ne.s32 	%p72, %r30, 0;
	ld.shared.u32 	%r40, [%r3];
	ld.shared.u32 	%r41, [%r3+4];
	setp.le.s32 	%p73, %r40, %r41;
	xor.pred  	%p74, %p73, %p72;
	not.pred 	%p75, %p74;
	@%p75 bra 	$L__BB1_45;
	st.shared.u32 	[%r3], %r41;
	st.shared.u32 	[%r3+4], %r40;
$L__BB1_45:
	setp.gt.u32 	%p76, %r1, 511;
	bar.sync 	0;
	bar.sync 	0;
	and.b32  	%r42, %r1, 32;
	and.b32  	%r165, %r137, 124;
	and.b32  	%r167, %r142, 7936;
	or.b32  	%r168, %r167, %r165;
	add.s32 	%r43, %r138, %r168;
	@%p76 bra 	$L__BB1_48;
	setp.ne.s32 	%p77, %r42, 0;
	ld.shared.u32 	%r44, [%r43];
	ld.shared.u32 	%r45, [%r43+128];
	setp.le.s32 	%p78, %r44, %r45;
	xor.pred  	%p79, %p78, %p77;
	not.pred 	%p80, %p79;
	@%p80 bra 	$L__BB1_48;
	st.shared.u32 	[%r43], %r45;
	st.shared.u32 	[%r43+128], %r44;
$L__BB1_48:
	setp.gt.u32 	%p81, %r1, 511;
	bar.sync 	0;
	@%p81 bra 	$L__BB1_51;
	setp.ne.s32 	%p82, %r42, 0;
	ld.shared.u32 	%r46, [%r31];
	ld.shared.u32 	%r47, [%r31+64];
	setp.le.s32 	%p83, %r46, %r47;
	xor.pred  	%p84, %p83, %p82;
	not.pred 	%p85, %p84;
	@%p85 bra 	$L__BB1_51;
	st.shared.u32 	[%r31], %r47;
	st.shared.u32 	[%r31+64], %r46;
$L__BB1_51:
	setp.gt.u32 	%p86, %r1, 511;
	bar.sync 	0;
	@%p86 bra 	$L__BB1_54;
	setp.ne.s32 	%p87, %r42, 0;
	ld.shared.u32 	%r48, [%r21];
	ld.shared.u32 	%r49, [%r21+32];
	setp.le.s32 	%p88, %r48, %r49;
	xor.pred  	%p89, %p88, %p87;
	not.pred 	%p90, %p89;
	@%p90 bra 	$L__BB1_54;
	st.shared.u32 	[%r21], %r49;
	st.shared.u32 	[%r21+32], %r48;
$L__BB1_54:
	setp.gt.u32 	%p91, %r1, 511;
	bar.sync 	0;
	@%p91 bra 	$L__BB1_57;
	setp.ne.s32 	%p92, %r42, 0;
	ld.shared.u32 	%r50, [%r13];
	ld.shared.u32 	%r51, [%r13+16];
	setp.le.s32 	%p93, %r50, %r51;
	xor.pred  	%p94, %p93, %p92;
	not.pred 	%p95, %p94;
	@%p95 bra 	$L__BB1_57;
	st.shared.u32 	[%r13], %r51;
	st.shared.u32 	[%r13+16], %r50;
$L__BB1_57:
	setp.gt.u32 	%p96, %r1, 511;
	bar.sync 	0;
	@%p96 bra 	$L__BB1_60;
	setp.ne.s32 	%p97, %r42, 0;
	ld.shared.u32 	%r52, [%r7];
	ld.shared.u32 	%r53, [%r7+8];
	setp.le.s32 	%p98, %r52, %r53;
	xor.pred  	%p99, %p98, %p97;
	not.pred 	%p100, %p99;
	@%p100 bra 	$L__BB1_60;
	st.shared.u32 	[%r7], %r53;
	st.shared.u32 	[%r7+8], %r52;
$L__BB1_60:
	setp.gt.u32 	%p101, %r1, 511;
	bar.sync 	0;
	@%p101 bra 	$L__BB1_63;
	setp.ne.s32 	%p102, %r42, 0;
	ld.shared.u32 	%r54, [%r3];
	ld.shared.u32 	%r55, [%r3+4];
	setp.le.s32 	%p103, %r54, %r55;
	xor.pred  	%p104, %p103, %p102;
	not.pred 	%p105, %p104;
	@%p105 bra 	$L__BB1_63;
	st.shared.u32 	[%r3], %r55;
	st.shared.u32 	[%r3+4], %r54;
$L__BB1_63:
	setp.gt.u32 	%p106, %r1, 511;
	bar.sync 	0;
	bar.sync 	0;
	and.b32  	%r56, %r1, 64;
	and.b32  	%r171, %r137, 252;
	and.b32  	%r173, %r142, 7680;
	or.b32  	%r174, %r173, %r171;
	add.s32 	%r57, %r138, %r174;
	@%p106 bra 	$L__BB1_66;
	setp.ne.s32 	%p107, %r56, 0;
	ld.shared.u32 	%r58, [%r57];
	ld.shared.u32 	%r59, [%r57+256];
	setp.le.s32 	%p108, %r58, %r59;
	xor.pred  	%p109, %p108, %p107;
	not.pred 	%p110, %p109;
	@%p110 bra 	$L__BB1_66;
	st.shared.u32 	[%r57], %r59;
	st.shared.u32 	[%r57+256], %r58;
$L__BB1_66:
	setp.gt.u32 	%p111, %r1, 511;
	bar.sync 	0;
	@%p111 bra 	$L__BB1_69;
	setp.ne.s32 	%p112, %r56, 0;
	ld.shared.u32 	%r60, [%r43];
	ld.shared.u32 	%r61, [%r43+128];
	setp.le.s32 	%p113, %r60, %r61;
	xor.pred  	%p114, %p113, %p112;
	not.pred 	%p115, %p114;
	@%p115 bra 	$L__BB1_69;
	st.shared.u32 	[%r43], %r61;
	st.shared.u32 	[%r43+128], %r60;
$L__BB1_69:
	setp.gt.u32 	%p116, %r1, 511;
	bar.sync 	0;
	@%p116 bra 	$L__BB1_72;
	setp.ne.s32 	%p117, %r56, 0;
	ld.shared.u32 	%r62, [%r31];
	ld.shared.u32 	%r63, [%r31+64];
	setp.le.s32 	%p118, %r62, %r63;
	xor.pred  	%p119, %p118, %p117;
	not.pred 	%p120, %p119;
	@%p120 bra 	$L__BB1_72;
	st.shared.u32 	[%r31], %r63;
	st.shared.u32 	[%r31+64], %r62;
$L__BB1_72:
	setp.gt.u32 	%p121, %r1, 511;
	bar.sync 	0;
	@%p121 bra 	$L__BB1_75;
	setp.ne.s32 	%p122, %r56, 0;
	ld.shared.u32 	%r64, [%r21];
	ld.shared.u32 	%r65, [%r21+32];
	setp.le.s32 	%p123, %r64, %r65;
	xor.pred  	%p124, %p123, %p122;
	not.pred 	%p125, %p124;
	@%p125 bra 	$L__BB1_75;
	st.shared.u32 	[%r21], %r65;
	st.shared.u32 	[%r21+32], %r64;
$L__BB1_75:
	setp.gt.u32 	%p126, %r1, 511;
	bar.sync 	0;
	@%p126 bra 	$L__BB1_78;
	setp.ne.s32 	%p127, %r56, 0;
	ld.shared.u32 	%r66, [%r13];
	ld.shared.u32 	%r67, [%r13+16];
	setp.le.s32 	%p128, %r66, %r67;
	xor.pred  	%p129, %p128, %p127;
	not.pred 	%p130, %p129;
	@%p130 bra 	$L__BB1_78;
	st.shared.u32 	[%r13], %r67;
	st.shared.u32 	[%r13+16], %r66;
$L__BB1_78:
	setp.gt.u32 	%p131, %r1, 511;
	bar.sync 	0;
	@%p131 bra 	$L__BB1_81;
	setp.ne.s32 	%p132, %r56, 0;
	ld.shared.u32 	%r68, [%r7];
	ld.shared.u32 	%r69, [%r7+8];
	setp.le.s32 	%p133, %r68, %r69;
	xor.pred  	%p134, %p133, %p132;
	not.pred 	%p135, %p134;
	@%p135 bra 	$L__BB1_81;
	st.shared.u32 	[%r7], %r69;
	st.shared.u32 	[%r7+8], %r68;
$L__BB1_81:
	setp.gt.u32 	%p136, %r1, 511;
	bar.sync 	0;
	@%p136 bra 	$L__BB1_84;
	setp.ne.s32 	%p137, %r56, 0;
	ld.shared.u32 	%r70, [%r3];
	ld.shared.u32 	%r71, [%r3+4];
	setp.le.s32 	%p138, %r70, %r71;
	xor.pred  	%p139, %p138, %p137;
	not.pred 	%p140, %p139;
	@%p140 bra 	$L__BB1_84;
	st.shared.u32 	[%r3], %r71;
	st.shared.u32 	[%r3+4], %r70;
$L__BB1_84:
	setp.gt.u32 	%p141, %r1, 511;
	bar.sync 	0;
	bar.sync 	0;
	and.b32  	%r72, %r1, 128;
	and.b32  	%r177, %r137, 508;
	and.b32  	%r179, %r142, 7168;
	or.b32  	%r180, %r179, %r177;
	add.s32 	%r73, %r138, %r180;
	@%p141 bra 	$L__BB1_87;
	setp.ne.s32 	%p142, %r72, 0;
	ld.shared.u32 	%r74, [%r73];
	ld.shared.u32 	%r75, [%r73+512];
	setp.le.s32 	%p143, %r74, %r75;
	xor.pred  	%p144, %p143, %p142;
	not.pred 	%p145, %p144;
	@%p145 bra 	$L__BB1_87;
	st.shared.u32 	[%r73], %r75;
	st.shared.u32 	[%r73+512], %r74;
$L__BB1_87:
	setp.gt.u32 	%p146, %r1, 511;
	bar.sync 	0;
	@%p146 bra 	$L__BB1_90;
	setp.ne.s32 	%p147, %r72, 0;
	ld.shared.u32 	%r76, [%r57];
	ld.shared.u32 	%r77, [%r57+256];
	setp.le.s32 	%p148, %r76, %r77;
	xor.pred  	%p149, %p148, %p147;
	not.pred 	%p150, %p149;
	@%p150 bra 	$L__BB1_90;
	st.shared.u32 	[%r57], %r77;
	st.shared.u32 	[%r57+256], %r76;
$L__BB1_90:
	setp.gt.u32 	%p151, %r1, 511;
	bar.sync 	0;
	@%p151 bra 	$L__BB1_93;
	setp.ne.s32 	%p152, %r72, 0;
	ld.shared.u32 	%r78, [%r43];
	ld.shared.u32 	%r79, [%r43+128];
	setp.le.s32 	%p153, %r78, %r79;
	xor.pred  	%p154, %p153, %p152;
	not.pred 	%p155, %p154;
	@%p155 bra 	$L__BB1_93;
	st.shared.u32 	[%r43], %r79;
	st.shared.u32 	[%r43+128], %r78;
$L__BB1_93:
	setp.gt.u32 	%p156, %r1, 511;
	bar.sync 	0;
	@%p156 bra 	$L__BB1_96;
	setp.ne.s32 	%p157, %r72, 0;
	ld.shared.u32 	%r80, [%r31];
	ld.shared.u32 	%r81, [%r31+64];
	setp.le.s32 	%p158, %r80, %r81;
	xor.pred  	%p159, %p158, %p157;
	not.pred 	%p160, %p159;
	@%p160 bra 	$L__BB1_96;
	st.shared.u32 	[%r31], %r81;
	st.shared.u32 	[%r31+64], %r80;
$L__BB1_96:
	setp.gt.u32 	%p161, %r1, 511;
	bar.sync 	0;
	@%p161 bra 	$L__BB1_99;
	setp.ne.s32 	%p162, %r72, 0;
	ld.shared.u32 	%r82, [%r21];
	ld.shared.u32 	%r83, [%r21+32];
	setp.le.s32 	%p163, %r82, %r83;
	xor.pred  	%p164, %p163, %p162;
	not.pred 	%p165, %p164;
	@%p165 bra 	$L__BB1_99;
	st.shared.u32 	[%r21], %r83;
	st.shared.u32 	[%r21+32], %r82;
$L__BB1_99:
	setp.gt.u32 	%p166, %r1, 511;
	bar.sync 	0;
	@%p166 bra 	$L__BB1_102;
	setp.ne.s32 	%p167, %r72, 0;
	ld.shared.u32 	%r84, [%r13];
	ld.shared.u32 	%r85, [%r13+16];
	setp.le.s32 	%p168, %r84, %r85;
	xor.pred  	%p169, %p168, %p167;
	not.pred 	%p170, %p169;
	@%p170 bra 	$L__BB1_102;
	st.shared.u32 	[%r13], %r85;
	st.shared.u32 	[%r13+16], %r84;
$L__BB1_102:
	setp.gt.u32 	%p171, %r1, 511;
	bar.sync 	0;
	@%p171 bra 	$L__BB1_105;
	setp.ne.s32 	%p172, %r72, 0;
	ld.shared.u32 	%r86, [%r7];
	ld.shared.u32 	%r87, [%r7+8];
	setp.le.s32 	%p173, %r86, %r87;
	xor.pred  	%p174, %p173, %p172;
	not.pred 	%p175, %p174;
	@%p175 bra 	$L__BB1_105;
	st.shared.u32 	[%r7], %r87;
	st.shared.u32 	[%r7+8], %r86;
$L__BB1_105:
	setp.gt.u32 	%p176, %r1, 511;
	bar.sync 	0;
	@%p176 bra 	$L__BB1_108;
	setp.ne.s32 	%p177, %r72, 0;
	ld.shared.u32 	%r88, [%r3];
	ld.shared.u32 	%r89, [%r3+4];
	setp.le.s32 	%p178, %r88, %r89;
	xor.pred  	%p179, %p178, %p177;
	not.pred 	%p180, %p179;
	@%p180 bra 	$L__BB1_108;
	st.shared.u32 	[%r3], %r89;
	st.shared.u32 	[%r3+4], %r88;
$L__BB1_108:
	setp.gt.u32 	%p181, %r1, 511;
	bar.sync 	0;
	bar.sync 	0;
	and.b32  	%r90, %r1, 256;
	and.b32  	%r183, %r137, 1020;
	and.b32  	%r185, %r142, 6144;
	or.b32  	%r186, %r185, %r183;
	add.s32 	%r91, %r138, %r186;
	@%p181 bra 	$L__BB1_111;
	setp.ne.s32 	%p182, %r90, 0;
	ld.shared.u32 	%r92, [%r91];
	ld.shared.u32 	%r93, [%r91+1024];
	setp.le.s32 	%p183, %r92, %r93;
	xor.pred  	%p184, %p183, %p182;
	not.pred 	%p185, %p184;
	@%p185 bra 	$L__BB1_111;
	st.shared.u32 	[%r91], %r93;
	st.shared.u32 	[%r91+1024], %r92;
$L__BB1_111:
	setp.gt.u32 	%p186, %r1, 511;
	bar.sync 	0;
	@%p186 bra 	$L__BB1_114;
	setp.ne.s32 	%p187, %r90, 0;
	ld.shared.u32 	%r94, [%r73];
	ld.shared.u32 	%r95, [%r73+512];
	setp.le.s32 	%p188, %r94, %r95;
	xor.pred  	%p189, %p188, %p187;
	not.pred 	%p190, %p189;
	@%p190 bra 	$L__BB1_114;
	st.shared.u32 	[%r73], %r95;
	st.shared.u32 	[%r73+512], %r94;
$L__BB1_114:
	setp.gt.u32 	%p191, %r1, 511;
	bar.sync 	0;
	@%p191 bra 	$L__BB1_117;
	setp.ne.s32 	%p192, %r90, 0;
	ld.shared.u32 	%r96, [%r57];
	ld.shared.u32 	%r97, [%r57+256];
	setp.le.s32 	%p193, %r96, %r97;
	xor.pred  	%p194, %p193, %p192;
	not.pred 	%p195, %p194;
	@%p195 bra 	$L__BB1_117;
	st.shared.u32 	[%r57], %r97;
	st.shared.u32 	[%r57+256], %r96;
$L__BB1_117:
	setp.gt.u32 	%p196, %r1, 511;
	bar.sync 	0;
	@%p196 bra 	$L__BB1_120;
	setp.ne.s32 	%p197, %r90, 0;
	ld.shared.u32 	%r98, [%r43];
	ld.shared.u32 	%r99, [%r43+128];
	setp.le.s32 	%p198, %r98, %r99;
	xor.pred  	%p199, %p198, %p197;
	not.pred 	%p200, %p199;
	@%p200 bra 	$L__BB1_120;
	st.shared.u32 	[%r43], %r99;
	st.shared.u32 	[%r43+128], %r98;
$L__BB1_120:
	setp.gt.u32 	%p201, %r1, 511;
	bar.sync 	0;
	@%p201 bra 	$L__BB1_123;
	setp.ne.s32 	%p202, %r90, 0;
	ld.shared.u32 	%r100, [%r31];
	ld.shared.u32 	%r101, [%r31+64];
	setp.le.s32 	%p203, %r100, %r101;
	xor.pred  	%p204, %p203, %p202;
	not.pred 	%p205, %p204;
	@%p205 bra 	$L__BB1_123;
	st.shared.u32 	[%r31], %r101;
	st.shared.u32 	[%r31+64], %r100;
$L__BB1_123:
	setp.gt.u32 	%p206, %r1, 511;
	bar.sync 	0;
	@%p206 bra 	$L__BB1_126;
	setp.ne.s32 	%p207, %r90, 0;
	ld.shared.u32 	%r102, [%r21];
	ld.shared.u32 	%r103, [%r21+32];
	setp.le.s32 	%p208, %r102, %r103;
	xor.pred  	%p209, %p208, %p207;
	not.pred 	%p210, %p209;
	@%p210 bra 	$L__BB1_126;
	st.shared.u32 	[%r21], %r103;
	st.shared.u32 	[%r21+32], %r102;
$L__BB1_126:
	setp.gt.u32 	%p211, %r1, 511;
	bar.sync 	0;
	@%p211 bra 	$L__BB1_129;
	setp.ne.s32 	%p212, %r90, 0;
	ld.shared.u32 	%r104, [%r13];
	ld.shared.u32 	%r105, [%r13+16];
	setp.le.s32 	%p213, %r104, %r105;
	xor.pred  	%p214, %p213, %p212;
	not.pred 	%p215, %p214;
	@%p215 bra 	$L__BB1_129;
	st.shared.u32 	[%r13], %r105;
	st.shared.u32 	[%r13+16], %r104;
$L__BB1_129:
	setp.gt.u32 	%p216, %r1, 511;
	bar.sync 	0;
	@%p216 bra 	$L__BB1_132;
	setp.ne.s32 	%p217, %r90, 0;
	ld.shared.u32 	%r106, [%r7];
	ld.shared.u32 	%r107, [%r7+8];
	setp.le.s32 	%p218, %r106, %r107;
	xor.pred  	%p219, %p218, %p217;
	not.pred 	%p220, %p219;
	@%p220 bra 	$L__BB1_132;
	st.shared.u32 	[%r7], %r107;
	st.shared.u32 	[%r7+8], %r106;
$L__BB1_132:
	setp.gt.u32 	%p221, %r1, 511;
	bar.sync 	0;
	@%p221 bra 	$L__BB1_135;
	setp.ne.s32 	%p222, %r90, 0;
	ld.shared.u32 	%r108, [%r3];
	ld.shared.u32 	%r109, [%r3+4];
	setp.le.s32 	%p223, %r108, %r109;
	xor.pred  	%p224, %p223, %p222;
	not.pred 	%p225, %p224;
	@%p225 bra 	$L__BB1_135;
	st.shared.u32 	[%r3], %r109;
	st.shared.u32 	[%r3+4], %r108;
$L__BB1_135:
	setp.gt.u32 	%p226, %r1, 511;
	bar.sync 	0;
	bar.sync 	0;
	and.b32  	%r110, %r1, 512;
	@%p226 bra 	$L__BB1_138;
	setp.ne.s32 	%p227, %r110, 0;
	shl.b32 	%r188, %r110, 1;
	and.b32  	%r189, %r1, 511;
	add.s32 	%r190, %r188, %r189;
	shl.b32 	%r191, %r190, 2;
	add.s32 	%r111, %r138, %r191;
	ld.shared.u32 	%r112, [%r111];
	ld.shared.u32 	%r113, [%r111+2048];
	setp.le.s32 	%p228, %r112, %r113;
	xor.pred  	%p229, %p228, %p227;
	not.pred 	%p230, %p229;
	@%p230 bra 	$L__BB1_138;
	st.shared.u32 	[%r111], %r113;
	st.shared.u32 	[%r111+2048], %r112;
$L__BB1_138:
	setp.gt.u32 	%p231, %r1, 511;
	bar.sync 	0;
	@%p231 bra 	$L__BB1_141;
	setp.ne.s32 	%p232, %r110, 0;
	ld.shared.u32 	%r114, [%r91];
	ld.shared.u32 	%r115, [%r91+1024];
	setp.le.s32 	%p233, %r114, %r115;
	xor.pred  	%p234, %p233, %p232;
	not.pred 	%p235, %p234;
	@%p235 bra 	$L__BB1_141;
	st.shared.u32 	[%r91], %r115;
	st.shared.u32 	[%r91+1024], %r114;
$L__BB1_141:
	setp.gt.u32 	%p236, %r1, 511;
	bar.sync 	0;
	@%p236 bra 	$L__BB1_144;
	setp.ne.s32 	%p237, %r110, 0;
	ld.shared.u32 	%r116, [%r73];
	ld.shared.u32 	%r117, [%r73+512];
	setp.le.s32 	%p238, %r116, %r117;
	xor.pred  	%p239, %p238, %p237;
	not.pred 	%p240, %p239;
	@%p240 bra 	$L__BB1_144;
	st.shared.u32 	[%r73], %r117;
	st.shared.u32 	[%r73+512], %r116;
$L__BB1_144:
	setp.gt.u32 	%p241, %r1, 511;
	bar.sync 	0;
	@%p241 bra 	$L__BB1_147;
	setp.ne.s32 	%p242, %r110, 0;
	ld.shared.u32 	%r118, [%r57];
	ld.shared.u32 	%r119, [%r57+256];
	setp.le.s32 	%p243, %r118, %r119;
	xor.pred  	%p244, %p243, %p242;
	not.pred 	%p245, %p244;
	@%p245 bra 	$L__BB1_147;
	st.shared.u32 	[%r57], %r119;
	st.shared.u32 	[%r57+256], %r118;
$L__BB1_147:
	setp.gt.u32 	%p246, %r1, 511;
	bar.sync 	0;
	@%p246 bra 	$L__BB1_150;
	setp.ne.s32 	%p247, %r110, 0;
	ld.shared.u32 	%r120, [%r43];
	ld.shared.u32 	%r121, [%r43+128];
	setp.le.s32 	%p248, %r120, %r121;
	xor.pred  	%p249, %p248, %p247;
	not.pred 	%p250, %p249;
	@%p250 bra 	$L__BB1_150;
	st.shared.u32 	[%r43], %r121;
	st.shared.u32 	[%r43+128], %r120;
$L__BB1_150:
	setp.gt.u32 	%p251, %r1, 511;
	bar.sync 	0;
	@%p251 bra 	$L__BB1_153;
	setp.ne.s32 	%p252, %r110, 0;
	ld.shared.u32 	%r122, [%r31];
	ld.shared.u32 	%r123, [%r31+64];
	setp.le.s32 	%p253, %r122, %r123;
	xor.pred  	%p254, %p253, %p252;
	not.pred 	%p255, %p254;
	@%p255 bra 	$L__BB1_153;
	st.shared.u32 	[%r31], %r123;
	st.shared.u32 	[%r31+64], %r122;
$L__BB1_153:
	setp.gt.u32 	%p256, %r1, 511;
	bar.sync 	0;
	@%p256 bra 	$L__BB1_156;
	setp.ne.s32 	%p257, %r110, 0;
	ld.shared.u32 	%r124, [%r21];
	ld.shared.u32 	%r125, [%r21+32];
	setp.le.s32 	%p258, %r124, %r125;
	xor.pred  	%p259, %p258, %p257;
	not.pred 	%p260, %p259;
	@%p260 bra 	$L__BB1_156;
	st.shared.u32 	[%r21], %r125;
	st.shared.u32 	[%r21+32], %r124;
$L__BB1_156:
	setp.gt.u32 	%p261, %r1, 511;
	bar.sync 	0;
	@%p261 bra 	$L__BB1_159;
	setp.ne.s32 	%p262, %r110, 0;
	ld.shared.u32 	%r126, [%r13];
	ld.shared.u32 	%r127, [%r13+16];
	setp.le.s32 	%p263, %r126, %r127;
	xor.pred  	%p264, %p263, %p262;
	not.pred 	%p265, %p264;
	@%p265 bra 	$L__BB1_159;
	st.shared.u32 	[%r13], %r127;
	st.shared.u32 	[%r13+16], %r126;
$L__BB1_159:
	setp.gt.u32 	%p266, %r1, 511;
	bar.sync 	0;
	@%p266 bra 	$L__BB1_162;
	setp.ne.s32 	%p267, %r110, 0;
	ld.shared.u32 	%r128, [%r7];
	ld.shared.u32 	%r129, [%r7+8];
	setp.le.s32 	%p268, %r128, %r129;
	xor.pred  	%p269, %p268, %p267;
	not.pred 	%p270, %p269;
	@%p270 bra 	$L__BB1_162;
	st.shared.u32 	[%r7], %r129;
	st.shared.u32 	[%r7+8], %r128;
$L__BB1_162:
	setp.gt.u32 	%p271, %r1, 511;
	bar.sync 	0;
	@%p271 bra 	$L__BB1_165;
	setp.ne.s32 	%p272, %r110, 0;
	ld.shared.u32 	%r130, [%r3];
	ld.shared.u32 	%r131, [%r3+4];
	setp.le.s32 	%p273, %r130, %r131;
	xor.pred  	%p274, %p273, %p272;
	not.pred 	%p275, %p274;
	@%p275 bra 	$L__BB1_165;
	st.shared.u32 	[%r3], %r131;
	st.shared.u32 	[%r3+4], %r130;
$L__BB1_165:
	bar.sync 	0;
	bar.sync 	0;
	bar.sync 	0;
	setp.eq.s32 	%p276, %r1, 0;
	@%p276 bra 	$L__BB1_167;
	ld.shared.u32 	%r193, [%r2];
	ld.shared.u32 	%r194, [%r2+-4];
	setp.ge.s32 	%p277, %r193, %r194;
	mov.b16 	%rs67, -1;
	@%p277 bra 	$L__BB1_168;
$L__BB1_167:
	cvt.u16.u32 	%rs67, %r1;
$L__BB1_168:
	mov.u32 	%r196, _ZZ16histogram_kernelPiS_iE9start_end;
	add.s32 	%r132, %r196, %r137;
	st.shared.u16 	[%r132], %rs67;
	setp.eq.s32 	%p278, %r1, 1023;
	@%p278 bra 	$L__BB1_170;
	ld.shared.u32 	%r197, [%r2];
	ld.shared.u32 	%r198, [%r2+4];
	setp.le.s32 	%p279, %r197, %r198;
	mov.b16 	%rs68, 1024;
	@%p279 bra 	$L__BB1_171;
$L__BB1_170:
	cvt.u16.u32 	%rs68, %r1;
$L__BB1_171:
	setp.eq.s32 	%p280, %r1, 1023;
	st.shared.u16 	[%r132+2], %rs68;
	bar.sync 	0;
	ld.shared.u32 	%r199, [%r132];
	mov.b32 	{%rs6, %rs5}, %r199;
	bar.sync 	0;
	@%p280 bra 	$L__BB1_173;
	setp.eq.s32 	%p281, %r1, 0;
	ld.shared.u16 	%rs27, [%r132+4];
	max.s16 	%rs28, %rs27, %rs6;
	st.shared.u16 	[%r132+4], %rs28;
	@%p281 bra 	$L__BB1_174;
$L__BB1_173:
	ld.shared.u16 	%rs29, [%r132+-2];
	min.s16 	%rs30, %rs29, %rs5;
	st.shared.u16 	[%r132+-2], %rs30;
$L__BB1_174:
	bar.sync 	0;
	ld.shared.u32 	%r200, [%r132];
	mov.b32 	{%rs8, %rs7}, %r200;
	bar.sync 	0;
	setp.gt.u32 	%p282, %r1, 1021;
	@%p282 bra 	$L__BB1_176;
	ld.shared.u16 	%rs31, [%r132+8];
	max.s16 	%rs32, %rs31, %rs8;
	st.shared.u16 	[%r132+8], %rs32;
$L__BB1_176:
	setp.lt.u32 	%p283, %r1, 2;
	@%p283 bra 	$L__BB1_178;
	ld.shared.u16 	%rs33, [%r132+-6];
	min.s16 	%rs34, %rs33, %rs7;
	st.shared.u16 	[%r132+-6], %rs34;
$L__BB1_178:
	bar.sync 	0;
	ld.shared.u32 	%r201, [%r132];
	mov.b32 	{%rs10, %rs9}, %r201;
	bar.sync 	0;
	setp.gt.u32 	%p284, %r1, 1019;
	@%p284 bra 	$L__BB1_180;
	ld.shared.u16 	%rs35, [%r132+16];
	max.s16 	%rs36, %rs35, %rs10;
	st.shared.u16 	[%r132+16], %rs36;
$L__BB1_180:
	setp.lt.u32 	%p285, %r1, 4;
	@%p285 bra 	$L__BB1_182;
	ld.shared.u16 	%rs37, [%r132+-14];
	min.s16 	%rs38, %rs37, %rs9;
	st.shared.u16 	[%r132+-14], %rs38;
$L__BB1_182:
	bar.sync 	0;
	ld.shared.u32 	%r202, [%r132];
	mov.b32 	{%rs12, %rs11}, %r202;
	bar.sync 	0;
	setp.gt.u32 	%p286, %r1, 1015;
	@%p286 bra 	$L__BB1_184;
	ld.shared.u16 	%rs39, [%r132+32];
	max.s16 	%rs40, %rs39, %rs12;
	st.shared.u16 	[%r132+32], %rs40;
$L__BB1_184:
	setp.lt.u32 	%p287, %r1, 8;
	@%p287 bra 	$L__BB1_186;
	ld.shared.u16 	%rs41, [%r132+-30];
	min.s16 	%rs42, %rs41, %rs11;
	st.shared.u16 	[%r132+-30], %rs42;
$L__BB1_186:
	bar.sync 	0;
	ld.shared.u32 	%r203, [%r132];
	mov.b32 	{%rs14, %rs13}, %r203;
	bar.sync 	0;
	setp.gt.u32 	%p288, %r1, 1007;
	@%p288 bra 	$L__BB1_188;
	ld.shared.u16 	%rs43, [%r132+64];
	max.s16 	%rs44, %rs43, %rs14;
	st.shared.u16 	[%r132+64], %rs44;
$L__BB1_188:
	setp.lt.u32 	%p289, %r1, 16;
	@%p289 bra 	$L__BB1_190;
	ld.shared.u16 	%rs45, [%r132+-62];
	min.s16 	%rs46, %rs45, %rs13;
	st.shared.u16 	[%r132+-62], %rs46;
$L__BB1_190:
	bar.sync 	0;
	ld.shared.u32 	%r204, [%r132];
	mov.b32 	{%rs16, %rs15}, %r204;
	bar.sync 	0;
	setp.gt.u32 	%p290, %r1, 991;
	@%p290 bra 	$L__BB1_192;
	ld.shared.u16 	%rs47, [%r132+128];
	max.s16 	%rs48, %rs47, %rs16;
	st.shared.u16 	[%r132+128], %rs48;
$L__BB1_192:
	setp.lt.u32 	%p291, %r1, 32;
	@%p291 bra 	$L__BB1_194;
	ld.shared.u16 	%rs49, [%r132+-126];
	min.s16 	%rs50, %rs49, %rs15;
	st.shared.u16 	[%r132+-126], %rs50;
$L__BB1_194:
	bar.sync 	0;
	ld.shared.u32 	%r205, [%r132];
	mov.b32 	{%rs18, %rs17}, %r205;
	bar.sync 	0;
	setp.gt.u32 	%p292, %r1, 959;
	@%p292 bra 	$L__BB1_196;
	ld.shared.u16 	%rs51, [%r132+256];
	max.s16 	%rs52, %rs51, %rs18;
	st.shared.u16 	[%r132+256], %rs52;
$L__BB1_196:
	setp.lt.u32 	%p293, %r1, 64;
	@%p293 bra 	$L__BB1_198;
	ld.shared.u16 	%rs53, [%r132+-254];
	min.s16 	%rs54, %rs53, %rs17;
	st.shared.u16 	[%r132+-254], %rs54;
$L__BB1_198:
	bar.sync 	0;
	ld.shared.u32 	%r206, [%r132];
	mov.b32 	{%rs20, %rs19}, %r206;
	bar.sync 	0;
	setp.gt.u32 	%p294, %r1, 895;
	@%p294 bra 	$L__BB1_200;
	ld.shared.u16 	%rs55, [%r132+512];
	max.s16 	%rs56, %rs55, %rs20;
	st.shared.u16 	[%r132+512], %rs56;
$L__BB1_200:
	setp.lt.u32 	%p295, %r1, 128;
	@%p295 bra 	$L__BB1_202;
	ld.shared.u16 	%rs57, [%r132+-510];
	min.s16 	%rs58, %rs57, %rs19;
	st.shared.u16 	[%r132+-510], %rs58;
$L__BB1_202:
	bar.sync 	0;
	ld.shared.u32 	%r207, [%r132];
	mov.b32 	{%rs22, %rs21}, %r207;
	bar.sync 	0;
	setp.gt.u32 	%p296, %r1, 767;
	@%p296 bra 	$L__BB1_204;
	ld.shared.u16 	%rs59, [%r132+1024];
	max.s16 	%rs60, %rs59, %rs22;
	st.shared.u16 	[%r132+1024], %rs60;
$L__BB1_204:
	setp.lt.u32 	%p297, %r1, 256;
	@%p297 bra 	$L__BB1_206;
	ld.shared.u16 	%rs61, [%r132+-1022];
	min.s16 	%rs62, %rs61, %rs21;
	st.shared.u16 	[%r132+-1022], %rs62;
$L__BB1_206:
	setp.gt.u32 	%p298, %r1, 511;
	bar.sync 	0;
	ld.shared.u32 	%r208, [%r132];
	mov.b32 	{%rs23, %rs24}, %r208;
	bar.sync 	0;
	@%p298 bra 	$L__BB1_208;
	ld.shared.u16 	%rs65, [%r132+2048];
	max.s16 	%rs66, %rs65, %rs23;
	st.shared.u16 	[%r132+2048], %rs66;
	bra.uni 	$L__BB1_209;
$L__BB1_208:
	ld.shared.u16 	%rs63, [%r132+-2046];
	min.s16 	%rs64, %rs63, %rs24;
	st.shared.u16 	[%r132+-2046], %rs64;
$L__BB1_209:
	bar.sync 	0;
	bar.sync 	0;
	ld.shared.s16 	%r209, [%r132];
	setp.ne.s32 	%p299, %r1, %r209;
	@%p299 bra 	$L__BB1_211;
	ld.shared.s16 	%r210, [%r132+2];
	sub.s32 	%r211, %r210, %r1;
	add.s32 	%r212, %r211, 1;
	ld.shared.u32 	%r213, [%r2];
	cvta.to.global.u64 	%rd6, %rd1;
	mul.wide.s32 	%rd7, %r213, 4;
	add.s64 	%rd8, %rd6, %rd7;
	atom.global.add.u32 	%r214, [%rd8], %r212;
$L__BB1_211:
	ret;

}


// ===== COMPILED SASS (sm_100) =====

	.target	sm_100

	.elftype	@"ET_EXEC"


//--------------------- .note.nv.tkinfo           --------------------------
	.section	.note.nv.tkinfo,"",@"SHT_NOTE"
	.sectionflags	@"SHF_NOTE_NV_TKINFO"
	.tkinfo
        /*0018*/ 	.word	0x00000002
        /*0030*/ 	.string	""
        /*0030*/ 	.string	"ptxas"
        /*0030*/ 	.string	"Cuda compilation tools, release 13.0, V13.0.88"
        /*0030*/ 	.string	"Build cuda_13.0.r13.0/compiler.36424714_0"
        /*0030*/ 	.string	"-arch sm_100 -m 64 "



//--------------------- .note.nv.cuinfo           --------------------------
	.section	.note.nv.cuinfo,"",@"SHT_NOTE"
	.sectionflags	@"SHF_NOTE_NV_CUINFO"
        /*0018*/ 	.short	0x0002
        /*001a*/ 	.short	0x0064
        /*001c*/ 	.short	0x0082
	.zero		2


//--------------------- .nv.info                  --------------------------
	.section	.nv.info,"",@"SHT_CUDA_INFO"
	.align	4


	//----- nvinfo : EIATTR_REGCOUNT
	.align		4
        /*0000*/ 	.byte	0x04, 0x2f
        /*0002*/ 	.short	(.L_1 - .L_0)
	.align		4
.L_0:
        /*0004*/ 	.word	index@(_Z22histogram_i32x4_kernelPiS_i)
        /*0008*/ 	.word	0x00000014


	//----- nvinfo : EIATTR_FRAME_SIZE
	.align		4
.L_1:
        /*000c*/ 	.byte	0x04, 0x11
        /*000e*/ 	.short	(.L_3 - .L_2)
	.align		4
.L_2:
        /*0010*/ 	.word	index@(_Z22histogram_i32x4_kernelPiS_i)
        /*0014*/ 	.word	0x00000000


	//----- nvinfo : EIATTR_REGCOUNT
	.align		4
.L_3:
        /*0018*/ 	.byte	0x04, 0x2f
        /*001a*/ 	.short	(.L_5 - .L_4)
	.align		4
.L_4:
        /*001c*/ 	.word	index@(_Z16histogram_kernelPiS_i)
        /*0020*/ 	.word	0x00000013


	//----- nvinfo : EIATTR_FRAME_SIZE
	.align		4
.L_5:
        /*0024*/ 	.byte	0x04, 0x11
        /*0026*/ 	.short	(.L_7 - .L_6)
	.align		4
.L_6:
        /*0028*/ 	.word	index@(_Z16histogram_kernelPiS_i)
        /*002c*/ 	.word	0x00000000


	//----- nvinfo : EIATTR_MIN_STACK_SIZE
	.align		4
.L_7:
        /*0030*/ 	.byte	0x04, 0x12
        /*0032*/ 	.short	(.L_9 - .L_8)
	.align		4
.L_8:
        /*0034*/ 	.word	index@(_Z16histogram_kernelPiS_i)
        /*0038*/ 	.word	0x00000000


	//----- nvinfo : EIATTR_MIN_STACK_SIZE
	.align		4
.L_9:
        /*003c*/ 	.byte	0x04, 0x12
        /*003e*/ 	.short	(.L_11 - .L_10)
	.align		4
.L_10:
        /*0040*/ 	.word	index@(_Z22histogram_i32x4_kernelPiS_i)
        /*0044*/ 	.word	0x00000000
.L_11:


//--------------------- .nv.compat                --------------------------
	.section	.nv.compat,"",@"SHT_CUDA_COMPAT_INFO"
	.align	4
        /*0000*/ 	.byte	0x02, 0x09, 0x00, 0x00, 0x02, 0x02, 0x01, 0x00, 0x02, 0x05, 0x05, 0x00, 0x03, 0x07, 0x01, 0x01
        /*0010*/ 	.byte	0x02, 0x03, 0x00, 0x00, 0x02, 0x06, 0x01, 0x00, 0x04, 0x0b, 0x08, 0x00, 0x09, 0x00, 0x00, 0x00
        /*0020*/ 	.byte	0x00, 0x00, 0x00, 0x00


//--------------------- .nv.info._Z16histogram_kernelPiS_i --------------------------
	.section	.nv.info._Z16histogram_kernelPiS_i,"",@"SHT_CUDA_INFO"
	.sectionflags	@""
	.align	4


	//----- nvinfo : EIATTR_CUDA_API_VERSION
	.align		4
        /*0000*/ 	.byte	0x04, 0x37
        /*0002*/ 	.short	(.L_13 - .L_12)
.L_12:
        /*0004*/ 	.word	0x00000082


	//----- nvinfo : EIATTR_KPARAM_INFO
	.align		4
.L_13:
        /*0008*/ 	.byte	0x04, 0x17
        /*000a*/ 	.short	(.L_15 - .L_14)
.L_14:
        /*000c*/ 	.word	0x00000000
        /*0010*/ 	.short	0x0002
        /*0012*/ 	.short	0x0010
        /*0014*/ 	.byte	0x00, 0xf0, 0x11, 0x00


	//----- nvinfo : EIATTR_KPARAM_INFO
	.align		4
.L_15:
        /*0018*/ 	.byte	0x04, 0x17
        /*001a*/ 	.short	(.L_17 - .L_16)
.L_16:
        /*001c*/ 	.word	0x00000000
        /*0020*/ 	.short	0x0001
        /*0022*/ 	.short	0x0008
        /*0024*/ 	.byte	0x00, 0xf5, 0x21, 0x00


	//----- nvinfo : EIATTR_KPARAM_INFO
	.align		4
.L_17:
        /*0028*/ 	.byte	0x04, 0x17
        /*002a*/ 	.short	(.L_19 - .L_18)
.L_18:
        /*002c*/ 	.word	0x00000000
        /*0030*/ 	.short	0x0000
        /*0032*/ 	.short	0x0000
        /*0034*/ 	.byte	0x00, 0xf5, 0x21, 0x00


	//----- nvinfo : EIATTR_SPARSE_MMA_MASK
	.align		4
.L_19:
        /*0038*/ 	.byte	0x03, 0x50
        /*003a*/ 	.short	0x0000


	//----- nvinfo : EIATTR_MAXREG_COUNT
	.align		4
        /*003c*/ 	.byte	0x03, 0x1b
        /*003e*/ 	.short	0x00ff


	//----- nvinfo : EIATTR_NUM_BARRIERS
	.align		4
        /*0040*/ 	.byte	0x02, 0x4c
        /*0042*/ 	.byte	0x01
	.zero		1


	//----- nvinfo : EIATTR_MERCURY_ISA_VERSION
	.align		4
        /*0044*/ 	.byte	0x03, 0x5f
        /*0046*/ 	.short	0x0101


	//----- nvinfo : EIATTR_VRC_CTA_INIT_COUNT
	.align		4
        /*0048*/ 	.byte	0x02, 0x4a
	.zero		1
	.zero		1


	//----- nvinfo : EIATTR_EXIT_INSTR_OFFSETS
	.align		4
        /*004c*/ 	.byte	0x04, 0x1c
        /*004e*/ 	.short	(.L_21 - .L_20)


	//   ....[0]....
.L_20:
        /*0050*/ 	.word	0x00003090


	//   ....[1]....
        /*0054*/ 	.word	0x00003100


	//----- nvinfo : EIATTR_CRS_STACK_SIZE
	.align		4
.L_21:
        /*0058*/ 	.byte	0x04, 0x1e
        /*005a*/ 	.short	(.L_23 - .L_22)
.L_22:
        /*005c*/ 	.word	0x00000000


	//----- nvinfo : EIATTR_CBANK_PARAM_SIZE
	.align		4
.L_23:
        /*0060*/ 	.byte	0x03, 0x19
        /*0062*/ 	.short	0x0014


	//----- nvinfo : EIATTR_PARAM_CBANK
	.align		4
        /*0064*/ 	.byte	0x04, 0x0a
        /*0066*/ 	.short	(.L_25 - .L_24)
	.align		4
.L_24:
        /*0068*/ 	.word	index@(.nv.constant0._Z16histogram_kernelPiS_i)
        /*006c*/ 	.short	0x0380
        /*006e*/ 	.short	0x0014


	//----- nvinfo : EIATTR_SW_WAR
	.align		4
.L_25:
        /*0070*/ 	.byte	0x04, 0x36
        /*0072*/ 	.short	(.L_27 - .L_26)
.L_26:
        /*0074*/ 	.word	0x00000008
.L_27:


//--------------------- .nv.info._Z22histogram_i32x4_kernelPiS_i --------------------------
	.section	.nv.info._Z22histogram_i32x4_kernelPiS_i,"",@"SHT_CUDA_INFO"
	.sectionflags	@""
	.align	4


	//----- nvinfo : EIATTR_CUDA_API_VERSION
	.align		4
        /*0000*/ 	.byte	0x04, 0x37
        /*0002*/ 	.short	(.L_29 - .L_28)
.L_28:
        /*0004*/ 	.word	0x00000082


	//----- nvinfo : EIATTR_KPARAM_INFO
	.align		4
.L_29:
        /*0008*/ 	.byte	0x04, 0x17
        /*000a*/ 	.short	(.L_31 - .L_30)
.L_30:
        /*000c*/ 	.word	0x00000000
        /*0010*/ 	.short	0x0002
        /*0012*/ 	.short	0x0010
        /*0014*/ 	.byte	0x00, 0xf0, 0x11, 0x00


	//----- nvinfo : EIATTR_KPARAM_INFO
	.align		4
.L_31:
        /*0018*/ 	.byte	0x04, 0x17
        /*001a*/ 	.short	(.L_33 - .L_32)
.L_32:
        /*001c*/ 	.word	0x00000000
        /*0020*/ 	.short	0x0001
        /*0022*/ 	.short	0x0008
        /*0024*/ 	.byte	0x00, 0xf5, 0x21, 0x00


	//----- nvinfo : EIATTR_KPARAM_INFO
	.align		4
.L_33:
        /*0028*/ 	.byte	0x04, 0x17
        /*002a*/ 	.short	(.L_35 - .L_34)
.L_34:
        /*002c*/ 	.word	0x00000000
        /*0030*/ 	.short	0x0000
        /*0032*/ 	.short	0x0000
        /*0034*/ 	.byte	0x00, 0xf5, 0x21, 0x00


	//----- nvinfo : EIATTR_SPARSE_MMA_MASK
	.align		4
.L_35:
        /*0038*/ 	.byte	0x03, 0x50
        /*003a*/ 	.short	0x0000


	//----- nvinfo : EIATTR_MAXREG_COUNT
	.align		4
        /*003c*/ 	.byte	0x03, 0x1b
        /*003e*/ 	.short	0x00ff


	//----- nvinfo : EIATTR_MERCURY_ISA_VERSION
	.align		4
        /*0040*/ 	.byte	0x03, 0x5f
        /*0042*/ 	.short	0x0101


	//----- nvinfo : EIATTR_VRC_CTA_INIT_COUNT
	.align		4
        /*0044*/ 	.byte	0x02, 0x4a
	.zero		1
	.zero		1


	//----- nvinfo : EIATTR_EXIT_INSTR_OFFSETS
	.align		4
        /*0048*/ 	.byte	0x04, 0x1c
        /*004a*/ 	.short	(.L_37 - .L_36)


	//   ....[0]....
.L_36:
        /*004c*/ 	.word	0x00000080


	//   ....[1]....
        /*0050*/ 	.word	0x00000170


	//----- nvinfo : EIATTR_CBANK_PARAM_SIZE
	.align		4
.L_37:
        /*0054*/ 	.byte	0x03, 0x19
        /*0056*/ 	.short	0x0014


	//----- nvinfo : EIATTR_PARAM_CBANK
	.align		4
        /*0058*/ 	.byte	0x04, 0x0a
        /*005a*/ 	.short	(.L_39 - .L_38)
	.align		4
.L_38:
        /*005c*/ 	.word	index@(.nv.constant0._Z22histogram_i32x4_kernelPiS_i)
        /*0060*/ 	.short	0x0380
        /*0062*/ 	.short	0x0014


	//----- nvinfo : EIATTR_SW_WAR
	.align		4
.L_39:
        /*0064*/ 	.byte	0x04, 0x36
        /*0066*/ 	.short	(.L_41 - .L_40)
.L_40:
        /*0068*/ 	.word	0x00000008
.L_41:


//--------------------- .nv.callgraph             --------------------------
	.section	.nv.callgraph,"",@"SHT_CUDA_CALLGRAPH"
	.align	4
	.sectionentsize	8
	.align		4
        /*0000*/ 	.word	0x00000000
	.align		4
        /*0004*/ 	.word	0xffffffff
	.align		4
        /*0008*/ 	.word	0x00000000
	.align		4
        /*000c*/ 	.word	0xfffffffe
	.align		4
        /*0010*/ 	.word	0x00000000
	.align		4
        /*0014*/ 	.word	0xfffffffd
	.align		4
        /*0018*/ 	.word	0x00000000
	.align		4
        /*001c*/ 	.word	0xfffffffc


//--------------------- .text._Z16histogram_kernelPiS_i --------------------------
	.section	.text._Z16histogram_kernelPiS_i,"ax",@progbits
	.align	128
        .global         _Z16histogram_kernelPiS_i
        .type           _Z16histogram_kernelPiS_i,@function
        .size           _Z16histogram_kernelPiS_i,(.L_x_122 - _Z16histogram_kernelPiS_i)
        .other          _Z16histogram_kernelPiS_i,@"STO_CUDA_ENTRY STV_DEFAULT"
_Z16histogram_kernelPiS_i:
.text._Z16histogram_kernelPiS_i:
[----:B------:R-:W-:Y:S01]  /*0000*/  LDC R1, c[0x0][0x37c] ;  /* 0x0000df00ff017b82 */ /* 0x000fe20000000800 */
[----:B------:R-:W0:Y:S07]  /*0010*/  S2R R0, SR_TID.X ;  /* 0x0000000000007919 */ /* 0x000e2e0000002100 */
[----:B------:R-:W0:Y:S01]  /*0020*/  S2UR UR4, SR_CTAID.X ;  /* 0x00000000000479c3 */ /* 0x000e220000002500 */
[----:B------:R-:W1:Y:S07]  /*0030*/  LDCU.64 UR8, c[0x0][0x358] ;  /* 0x00006b00ff0877ac */ /* 0x000e6e0008000a00 */
[----:B------:R-:W0:Y:S08]  /*0040*/  LDC R3, c[0x0][0x360] ;  /* 0x0000d800ff037b82 */ /* 0x000e300000000800 */
[----:B------:R-:W2:Y:S01]  /*0050*/  LDC.64 R6, c[0x0][0x380] ;  /* 0x0000e000ff067b82 */ /* 0x000ea20000000a00 */
[----:B0-----:R-:W-:-:S04]  /*0060*/  IMAD R3, R3, UR4, R0 ;  /* 0x0000000403037c24 */ /* 0x001fc8000f8e0200 */
[----:B--2---:R-:W-:-:S06]  /*0070*/  IMAD.WIDE.U32 R6, R3, 0x4, R6 ;  /* 0x0000000403067825 */ /* 0x004fcc00078e0006 */
[----:B-1----:R-:W2:Y:S01]  /*0080*/  LDG.E R7, desc[UR8][R6.64] ;  /* 0x0000000806077981 */ /* 0x002ea2000c1e1900 */
[----:B------:R-:W0:Y:S01]  /*0090*/  S2UR UR5, SR_CgaCtaId ;  /* 0x00000000000579c3 */ /* 0x000e220000008800 */
[----:B------:R-:W-:Y:S01]  /*00a0*/  UMOV UR4, 0x400 ;  /* 0x0000040000047882 */ /* 0x000fe20000000000 */
[C---:B------:R-:W-:Y:S01]  /*00b0*/  ISETP.GT.U32.AND P1, PT, R0.reuse, 0x1ff, PT ;  /* 0x000001ff0000780c */ /* 0x040fe20003f24070 */
[C---:B------:R-:W-:Y:S01]  /*00c0*/  IMAD.SHL.U32 R2, R0.reuse, 0x4, RZ ;  /* 0x0000000400027824 */ /* 0x040fe200078e00ff */
[----:B------:R-:W-:Y:S01]  /*00d0*/  BSSY.RECONVERGENT B0, `(.L_x_0) ;  /* 0x0000014000007945 */ /* 0x000fe20003800200 */
[C---:B------:R-:W-:Y:S01]  /*00e0*/  IMAD.SHL.U32 R5, R0.reuse, 0x8, RZ ;  /* 0x0000000800057824 */ /* 0x040fe200078e00ff */
[C---:B------:R-:W-:Y:S02]  /*00f0*/  LOP3.LUT R9, R0.reuse, 0x2, RZ, 0xc0, !PT ;  /* 0x0000000200097812 */ /* 0x040fe400078ec0ff */
[----:B------:R-:W-:Y:S02]  /*0100*/  LOP3.LUT R10, R0, 0x4, RZ, 0xc0, !PT ;  /* 0x00000004000a7812 */ /* 0x000fe400078ec0ff */
[----:B------:R-:W-:-:S02]  /*0110*/  LOP3.LUT R11, R5, 0x1ff0, RZ, 0xc0, !PT ;  /* 0x00001ff0050b7812 */ /* 0x000fc400078ec0ff */
[----:B------:R-:W-:Y:S02]  /*0120*/  LOP3.LUT R13, R5, 0x1fe0, RZ, 0xc0, !PT ;  /* 0x00001fe0050d7812 */ /* 0x000fe400078ec0ff */
[----:B------:R-:W-:Y:S01]  /*0130*/  LOP3.LUT R4, R11, 0x4, R2, 0xf8, !PT ;  /* 0x000000040b047812 */ /* 0x000fe200078ef802 */
[----:B0-----:R-:W-:-:S06]  /*0140*/  ULEA UR6, UR5, UR4, 0x18 ;  /* 0x0000000405067291 */ /* 0x001fcc000f8ec0ff */
[----:B------:R-:W-:-:S04]  /*0150*/  VIADD R3, R2, UR6 ;  /* 0x0000000602037c36 */ /* 0x000fc80008000000 */
[----:B------:R-:W-:Y:S01]  /*0160*/  IMAD.IADD R3, R2, 0x1, R3 ;  /* 0x0000000102037824 */ /* 0x000fe200078e0203 */
[----:B--2---:R0:W-:Y:S01]  /*0170*/  STS [R2+UR6], R7 ;  /* 0x0000000702007988 */ /* 0x0041e20008000806 */
[----:B------:R-:W-:Y:S06]  /*0180*/  BAR.SYNC.DEFER_BLOCKING 0x0 ;  /* 0x0000000000007b1d */ /* 0x000fec0000010000 */
[----:B------:R-:W-:Y:S05]  /*0190*/  @P1 BRA `(.L_x_1) ;  /* 0x00000000001c1947 */ /* 0x000fea0003800000 */
[----:B------:R-:W-:Y:S01]  /*01a0*/  LDS R8, [R3] ;  /* 0x0000000003087984 */ /* 0x000fe20000000800 */
[----:B------:R-:W-:-:S03]  /*01b0*/  LOP3.LUT R6, R0, 0x1, RZ, 0xc0, !PT ;  /* 0x0000000100067812 */ /* 0x000fc600078ec0ff */
[----:B0-----:R-:W0:Y:S01]  /*01c0*/  LDS R7, [R3+0x4] ;  /* 0x0000040003077984 */ /* 0x001e220000000800 */
[----:B------:R-:W-:-:S04]  /*01d0*/  ISETP.NE.U32.AND P0, PT, R6, 0x1, PT ;  /* 0x000000010600780c */ /* 0x000fc80003f05070 */
[----:B0-----:R-:W-:-:S13]  /*01e0*/  ISETP.LE.XOR P0, PT, R8, R7, !P0 ;  /* 0x000000070800720c */ /* 0x001fda0004703a70 */
[----:B------:R1:W-:Y:S04]  /*01f0*/  @P0 STS [R3], R7 ;  /* 0x0000000703000388 */ /* 0x0003e80000000800 */
[----:B------:R1:W-:Y:S02]  /*0200*/  @P0 STS [R3+0x4], R8 ;  /* 0x0000040803000388 */ /* 0x0003e40000000800 */
.L_x_1:
[----:B------:R-:W-:Y:S05]  /*0210*/  BSYNC.RECONVERGENT B0 ;  /* 0x0000000000007941 */ /* 0x000fea0003800200 */
.L_x_0:
[----:B------:R-:W-:Y:S06]  /*0220*/  BAR.SYNC.DEFER_BLOCKING 0x0 ;  /* 0x0000000000007b1d */ /* 0x000fec0000010000 */
[----:B------:R-:W-:Y:S02]  /*0230*/  BSSY.RECONVERGENT B0, `(.L_x_2) ;  /* 0x0000009000007945 */ /* 0x000fe40003800200 */
[----:B------:R-:W-:Y:S06]  /*0240*/  BAR.SYNC.DEFER_BLOCKING 0x0 ;  /* 0x0000000000007b1d */ /* 0x000fec0000010000 */
[----:B------:R-:W-:Y:S05]  /*0250*/  @P1 BRA `(.L_x_3) ;  /* 0x0000000000181947 */ /* 0x000fea0003800000 */
[----:B01----:R-:W-:Y:S01]  /*0260*/  LDS R7, [R4+UR6] ;  /* 0x0000000604077984 */ /* 0x003fe20008000800 */
[----:B------:R-:W-:-:S03]  /*0270*/  ISETP.NE.AND P0, PT, R9, RZ, PT ;  /* 0x000000ff0900720c */ /* 0x000fc60003f05270 */
[----:B------:R-:W0:Y:S02]  /*0280*/  LDS R6, [R4+UR6+0x8] ;  /* 0x0000080604067984 */ /* 0x000e240008000800 */
[----:B0-----:R-:W-:-:S13]  /*0290*/  ISETP.LE.XOR P0, PT, R7, R6, P0 ;  /* 0x000000060700720c */ /* 0x001fda0000703a70 */
[----:B------:R2:W-:Y:S04]  /*02a0*/  @P0 STS [R4+UR6], R6 ;  /* 0x0000000604000988 */ /* 0x0005e80008000806 */
[----:B------:R2:W-:Y:S02]  /*02b0*/  @P0 STS [R4+UR6+0x8], R7 ;  /* 0x0000080704000988 */ /* 0x0005e40008000806 */
.L_x_3:
[----:B------:R-:W-:Y:S05]  /*02c0*/  BSYNC.RECONVERGENT B0 ;  /* 0x0000000000007941 */ /* 0x000fea0003800200 */
.L_x_2:
[----:B------:R-:W-:Y:S06]  /*02d0*/  BAR.SYNC.DEFER_BLOCKING 0x0 ;  /* 0x0000000000007b1d */ /* 0x000fec0000010000 */
[----:B------:R-:W-:Y:S04]  /*02e0*/  BSSY.RECONVERGENT B0, `(.L_x_4) ;  /* 0x0000008000007945 */ /* 0x000fe80003800200 */
[----:B------:R-:W-:Y:S05]  /*02f0*/  @P1 BRA `(.L_x_5) ;  /* 0x0000000000181947 */ /* 0x000fea0003800000 */
[----:B--2---:R-:W-:Y:S01]  /*0300*/  LDS R6, [R3] ;  /* 0x0000000003067984 */ /* 0x004fe20000000800 */
[----:B------:R-:W-:-:S03]  /*0310*/  ISETP.NE.AND P0, PT, R9, RZ, PT ;  /* 0x000000ff0900720c */ /* 0x000fc60003f05270 */
[----:B01----:R-:W0:Y:S02]  /*0320*/  LDS R7, [R3+0x4] ;  /* 0x0000040003077984 */ /* 0x003e240000000800 */
[----:B0-----:R-:W-:-:S13]  /*0330*/  ISETP.LE.XOR P0, PT, R6, R7, P0 ;  /* 0x000000070600720c */ /* 0x001fda0000703a70 */
[----:B------:R3:W-:Y:S04]  /*0340*/  @P0 STS [R3], R7 ;  /* 0x0000000703000388 */ /* 0x0007e80000000800 */
[----:B------:R3:W-:Y:S02]  /*0350*/  @P0 STS [R3+0x4], R6 ;  /* 0x0000040603000388 */ /* 0x0007e40000000800 */
.L_x_5:
[----:B------:R-:W-:Y:S05]  /*0360*/  BSYNC.RECONVERGENT B0 ;  /* 0x0000000000007941 */ /* 0x000fea0003800200 */
.L_x_4:
[----:B------:R-:W-:Y:S01]  /*0370*/  BAR.SYNC.DEFER_BLOCKING 0x0 ;  /* 0x0000000000007b1d */ /* 0x000fe20000010000 */
[----:B------:R-:W-:Y:S02]  /*0380*/  LOP3.LUT R14, R0, 0x8, RZ, 0xc0, !PT ;  /* 0x00000008000e7812 */ /* 0x000fe400078ec0ff */
[----:B------:R-:W-:Y:S02]  /*0390*/  LOP3.LUT R9, R5, 0x1fc0, RZ, 0xc0, !PT ;  /* 0x00001fc005097812 */ /* 0x000fe400078ec0ff */
[----:B--23--:R-:W-:Y:S01]  /*03a0*/  LOP3.LUT R6, R13, 0xc, R2, 0xf8, !PT ;  /* 0x0000000c0d067812 */ /* 0x00cfe200078ef802 */
        /* <DEDUP_REMOVED lines=9> */
.L_x_7:
[----:B------:R-:W-:Y:S05]  /*0440*/  BSYNC.RECONVERGENT B0 ;  /* 0x0000000000007941 */ /* 0x000fea0003800200 */
.L_x_6:
[----:B------:R-:W-:Y:S06]  /*0450*/  BAR.SYNC.DEFER_BLOCKING 0x0 ;  /* 0x0000000000007b1d */ /* 0x000fec0000010000 */
[----:B------:R-:W-:Y:S04]  /*0460*/  BSSY.RECONVERGENT B0, `(.L_x_8) ;  /* 0x0000008000007945 */ /* 0x000fe80003800200 */
[----:B------:R-:W-:Y:S05]  /*0470*/  @P1 BRA `(.L_x_9) ;  /* 0x0000000000181947 */ /* 0x000fea0003800000 */
[----:B012---:R-:W-:Y:S01]  /*0480*/  LDS R7, [R4+UR6] ;  /* 0x0000000604077984 */ /* 0x007fe20008000800 */
[----:B------:R-:W-:-:S03]  /*0490*/  ISETP.NE.AND P0, PT, R10, RZ, PT ;  /* 0x000000ff0a00720c */ /* 0x000fc60003f05270 */
[----:B------:R-:W0:Y:S02]  /*04a0*/  LDS R8, [R4+UR6+0x8] ;  /* 0x0000080604087984 */ /* 0x000e240008000800 */
[----:B0-----:R-:W-:-:S13]  /*04b0*/  ISETP.LE.XOR P0, PT, R7, R8, P0 ;  /* 0x000000080700720c */ /* 0x001fda0000703a70 */
[----:B------:R3:W-:Y:S04]  /*04c0*/  @P0 STS [R4+UR6], R8 ;  /* 0x0000000804000988 */ /* 0x0007e80008000806 */
[----:B------:R3:W-:Y:S02]  /*04d0*/  @P0 STS [R4+UR6+0x8], R7 ;  /* 0x0000080704000988 */ /* 0x0007e40008000806 */
.L_x_9:
[----:B------:R-:W-:Y:S05]  /*04e0*/  BSYNC.RECONVERGENT B0 ;  /* 0x0000000000007941 */ /* 0x000fea0003800200 */
.L_x_8:
[----:B------:R-:W-:Y:S06]  /*04f0*/  BAR.SYNC.DEFER_BLOCKING 0x0 ;  /* 0x0000000000007b1d */ /* 0x000fec0000010000 */
[----:B------:R-:W-:Y:S04]  /*0500*/  BSSY.RECONVERGENT B0, `(.L_x_10) ;  /* 0x0000008000007945 */ /* 0x000fe80003800200 */
[----:B------:R-:W-:Y:S05]  /*0510*/  @P1 BRA `(.L_x_11) ;  /* 0x0000000000181947 */ /* 0x000fea0003800000 */
[----:B-123--:R-:W-:Y:S01]  /*0520*/  LDS R8, [R3] ;  /* 0x0000000003087984 */ /* 0x00efe20000000800 */
[----:B------:R-:W-:-:S03]  /*0530*/  ISETP.NE.AND P0, PT, R10, RZ, PT ;  /* 0x000000ff0a00720c */ /* 0x000fc60003f05270 */
[----:B0-----:R-:W0:Y:S02]  /*0540*/  LDS R7, [R3+0x4] ;  /* 0x0000040003077984 */ /* 0x001e240000000800 */
[----:B0-----:R-:W-:-:S13]  /*0550*/  ISETP.LE.XOR P0, PT, R8, R7, P0 ;  /* 0x000000070800720c */ /* 0x001fda0000703a70 */
[----:B------:R4:W-:Y:S04]  /*0560*/  @P0 STS [R3], R7 ;  /* 0x0000000703000388 */ /* 0x0009e80000000800 */
[----:B------:R4:W-:Y:S02]  /*0570*/  @P0 STS [R3+0x4], R8 ;  /* 0x0000040803000388 */ /* 0x0009e40000000800 */
.L_x_11:
[----:B------:R-:W-:Y:S05]  /*0580*/  BSYNC.RECONVERGENT B0 ;  /* 0x0000000000007941 */ /* 0x000fea0003800200 */
.L_x_10:
[----:B------:R-:W-:Y:S01]  /*0590*/  BAR.SYNC.DEFER_BLOCKING 0x0 ;  /* 0x0000000000007b1d */ /* 0x000fe20000010000 */
[----:B------:R-:W-:Y:S02]  /*05a0*/  LOP3.LUT R12, R0, 0x10, RZ, 0xc0, !PT ;  /* 0x00000010000c7812 */ /* 0x000fe400078ec0ff */
[----:B------:R-:W-:Y:S02]  /*05b0*/  LOP3.LUT R11, R5, 0x1f80, RZ, 0xc0, !PT ;  /* 0x00001f80050b7812 */ /* 0x000fe400078ec0ff */
[----:B01234-:R-:W-:Y:S01]  /*05c0*/  LOP3.LUT R7, R9, 0x1c, R2, 0xf8, !PT ;  /* 0x0000001c09077812 */ /* 0x01ffe200078ef802 */
[----:B------:R-:W-:Y:S02]  /*05d0*/  BSSY.RECONVERGENT B0, `(.L_x_12) ;  /* 0x0000009000007945 */ /* 0x000fe40003800200 */
[----:B------:R-:W-:Y:S06]  /*05e0*/  BAR.SYNC.DEFER_BLOCKING 0x0 ;  /* 0x0000000000007b1d */ /* 0x000fec0000010000 */
[----:B------:R-:W-:Y:S05]  /*05f0*/  @P1 BRA `(.L_x_13) ;  /* 0x0000000000181947 */ /* 0x000fea0003800000 */
[----:B------:R-:W-:Y:S01]  /*0600*/  LDS R8, [R7+UR6] ;  /* 0x0000000607087984 */ /* 0x000fe20008000800 */
[----:B------:R-:W-:-:S03]  /*0610*/  ISETP.NE.AND P0, PT, R14, RZ, PT ;  /* 0x000000ff0e00720c */ /* 0x000fc60003f05270 */
[----:B------:R-:W0:Y:S02]  /*0620*/  LDS R9, [R7+UR6+0x20] ;  /* 0x0000200607097984 */ /* 0x000e240008000800 */
[----:B0-----:R-:W-:-:S13]  /*0630*/  ISETP.LE.XOR P0, PT, R8, R9, P0 ;  /* 0x000000090800720c */ /* 0x001fda0000703a70 */
[----:B------:R0:W-:Y:S04]  /*0640*/  @P0 STS [R7+UR6], R9 ;  /* 0x0000000907000988 */ /* 0x0001e80008000806 */
[----:B------:R0:W-:Y:S02]  /*0650*/  @P0 STS [R7+UR6+0x20], R8 ;  /* 0x0000200807000988 */ /* 0x0001e40008000806 */
.L_x_13:
[----:B------:R-:W-:Y:S05]  /*0660*/  BSYNC.RECONVERGENT B0 ;  /* 0x0000000000007941 */ /* 0x000fea0003800200 */
.L_x_12:
[----:B------:R-:W-:Y:S06]  /*0670*/  BAR.SYNC.DEFER_BLOCKING 0x0 ;  /* 0x0000000000007b1d */ /* 0x000fec0000010000 */
[----:B------:R-:W-:Y:S04]  /*0680*/  BSSY.RECONVERGENT B0, `(.L_x_14) ;  /* 0x0000008000007945 */ /* 0x000fe80003800200 */
[----:B------:R-:W-:Y:S05]  /*0690*/  @P1 BRA `(.L_x_15) ;  /* 0x0000000000181947 */ /* 0x000fea0003800000 */
[----:B0-----:R-:W-:Y:S01]  /*06a0*/  LDS R9, [R6+UR6] ;  /* 0x0000000606097984 */ /* 0x001fe20008000800 */
[----:B------:R-:W-:-:S03]  /*06b0*/  ISETP.NE.AND P0, PT, R14, RZ, PT ;  /* 0x000000ff0e00720c */ /* 0x000fc60003f05270 */
[----:B------:R-:W0:Y:S02]  /*06c0*/  LDS R8, [R6+UR6+0x10] ;  /* 0x0000100606087984 */ /* 0x000e240008000800 */
[----:B0-----:R-:W-:-:S13]  /*06d0*/  ISETP.LE.XOR P0, PT, R9, R8, P0 ;  /* 0x000000080900720c */ /* 0x001fda0000703a70 */
[----:B------:R1:W-:Y:S04]  /*06e0*/  @P0 STS [R6+UR6], R8 ;  /* 0x0000000806000988 */ /* 0x0003e80008000806 */
[----:B------:R1:W-:Y:S02]  /*06f0*/  @P0 STS [R6+UR6+0x10], R9 ;  /* 0x0000100906000988 */ /* 0x0003e40008000806 */
.L_x_15:
[----:B------:R-:W-:Y:S05]  /*0700*/  BSYNC.RECONVERGENT B0 ;  /* 0x0000000000007941 */ /* 0x000fea0003800200 */
.L_x_14:
[----:B------:R-:W-:Y:S06]  /*0710*/  BAR.SYNC.DEFER_BLOCKING 0x0 ;  /* 0x0000000000007b1d */ /* 0x000fec0000010000 */
[----:B------:R-:W-:Y:S04]  /*0720*/  BSSY.RECONVERGENT B0, `(.L_x_16) ;  /* 0x0000008000007945 */ /* 0x000fe80003800200 */
[----:B------:R-:W-:Y:S05]  /*0730*/  @P1 BRA `(.L_x_17) ;  /* 0x0000000000181947 */ /* 0x000fea0003800000 */
[----:B01----:R-:W-:Y:S01]  /*0740*/  LDS R9, [R4+UR6] ;  /* 0x0000000604097984 */ /* 0x003fe20008000800 */
[----:B------:R-:W-:-:S03]  /*0750*/  ISETP.NE.AND P0, PT, R14, RZ, PT ;  /* 0x000000ff0e00720c */ /* 0x000fc60003f05270 */
[----:B------:R-:W0:Y:S02]  /*0760*/  LDS R8, [R4+UR6+0x8] ;  /* 0x0000080604087984 */ /* 0x000e240008000800 */
[----:B0-----:R-:W-:-:S13]  /*0770*/  ISETP.LE.XOR P0, PT, R9, R8, P0 ;  /* 0x000000080900720c */ /* 0x001fda0000703a70 */
[----:B------:R2:W-:Y:S04]  /*0780*/  @P0 STS [R4+UR6], R8 ;  /* 0x0000000804000988 */ /* 0x0005e80008000806 */
[----:B------:R2:W-:Y:S02]  /*0790*/  @P0 STS [R4+UR6+0x8], R9 ;  /* 0x0000080904000988 */ /* 0x0005e40008000806 */
.L_x_17:
[----:B------:R-:W-:Y:S05]  /*07a0*/  BSYNC.RECONVERGENT B0 ;  /* 0x0000000000007941 */ /* 0x000fea0003800200 */
.L_x_16:
[----:B------:R-:W-:Y:S06]  /*07b0*/  BAR.SYNC.DEFER_BLOCKING 0x0 ;  /* 0x0000000000007b1d */ /* 0x000fec0000010000 */
[----:B------:R-:W-:Y:S04]  /*07c0*/  BSSY.RECONVERGENT B0, `(.L_x_18) ;  /* 0x0000008000007945 */ /* 0x000fe80003800200 */
[----:B------:R-:W-:Y:S05]  /*07d0*/  @P1 BRA `(.L_x_19) ;  /* 0x0000000000181947 */ /* 0x000fea0003800000 */
[----:B012---:R-:W-:Y:S01]  /*07e0*/  LDS R8, [R3] ;  /* 0x0000000003087984 */ /* 0x007fe20000000800 */
[----:B------:R-:W-:-:S03]  /*07f0*/  ISETP.NE.AND P0, PT, R14, RZ, PT ;  /* 0x000000ff0e00720c */ /* 0x000fc60003f05270 */
[----:B------:R-:W0:Y:S02]  /*0800*/  LDS R9, [R3+0x4] ;  /* 0x0000040003097984 */ /* 0x000e240000000800 */
[----:B0-----:R-:W-:-:S13]  /*0810*/  ISETP.LE.XOR P0, PT, R8, R9, P0 ;  /* 0x000000090800720c */ /* 0x001fda0000703a70 */
[----:B------:R3:W-:Y:S04]  /*0820*/  @P0 STS [R3], R9 ;  /* 0x0000000903000388 */ /* 0x0007e80000000800 */
[----:B------:R3:W-:Y:S02]  /*0830*/  @P0 STS [R3+0x4], R8 ;  /* 0x0000040803000388 */ /* 0x0007e40000000800 */
.L_x_19:
[----:B------:R-:W-:Y:S05]  /*0840*/  BSYNC.RECONVERGENT B0 ;  /* 0x0000000000007941 */ /* 0x000fea0003800200 */
.L_x_18:
[----:B------:R-:W-:Y:S01]  /*0850*/  BAR.SYNC.DEFER_BLOCKING 0x0 ;  /* 0x0000000000007b1d */ /* 0x000fe20000010000 */
[----:B------:R-:W-:Y:S02]  /*0860*/  LOP3.LUT R14, R0, 0x20, RZ, 0xc0, !PT ;  /* 0x00000020000e7812 */ /* 0x000fe400078ec0ff */
[----:B------:R-:W-:Y:S02]  /*0870*/  LOP3.LUT R13, R5, 0x1f00, RZ, 0xc0, !PT ;  /* 0x00001f00050d7812 */ /* 0x000fe400078ec0ff */
[----:B0123--:R-:W-:Y:S01]  /*0880*/  LOP3.LUT R8, R11, 0x3c, R2, 0xf8, !PT ;  /* 0x0000003c0b087812 */ /* 0x00ffe200078ef802 */
        /* <DEDUP_REMOVED lines=9> */
.L_x_21:
[----:B------:R-:W-:Y:S05]  /*0920*/  BSYNC.RECONVERGENT B0 ;  /* 0x0000000000007941 */ /* 0x000fea0003800200 */
.L_x_20:
        /* <DEDUP_REMOVED lines=9> */
.L_x_23:
[----:B------:R-:W-:Y:S05]  /*09c0*/  BSYNC.RECONVERGENT B0 ;  /* 0x0000000000007941 */ /* 0x000fea0003800200 */
.L_x_22:
        /* <DEDUP_REMOVED lines=9> */
.L_x_25:
[----:B------:R-:W-:Y:S05]  /*0a60*/  BSYNC.RECONVERGENT B0 ;  /* 0x0000000000007941 */ /* 0x000fea0003800200 */
.L_x_24:
        /* <DEDUP_REMOVED lines=9> */
.L_x_27:
[----:B------:R-:W-:Y:S05]  /*0b00*/  BSYNC.RECONVERGENT B0 ;  /* 0x0000000000007941 */ /* 0x000fea0003800200 */
.L_x_26:
[----:B------:R-:W-:Y:S06]  /*0b10*/  BAR.SYNC.DEFER_BLOCKING 0x0 ;  /* 0x0000000000007b1d */ /* 0x000fec0000010000 */
[----:B------:R-:W-:Y:S04]  /*0b20*/  BSSY.RECONVERGENT B0, `(.L_x_28) ;  /* 0x0000008000007945 */ /* 0x000fe80003800200 */
[----:B------:R-:W-:Y:S05]  /*0b30*/  @P1 BRA `(.L_x_29) ;  /* 0x0000000000181947 */ /* 0x000fea0003800000 */
[----:B0123--:R-:W-:Y:S01]  /*0b40*/  LDS R10, [R3] ;  /* 0x00000000030a7984 */ /* 0x00ffe20000000800 */
[----:B------:R-:W-:-:S03]  /*0b50*/  ISETP.NE.AND P0, PT, R12, RZ, PT ;  /* 0x000000ff0c00720c */ /* 0x000fc60003f05270 */
[----:B------:R-:W0:Y:S02]  /*0b60*/  LDS R9, [R3+0x4] ;  /* 0x0000040003097984 */ /* 0x000e240000000800 */
[----:B0-----:R-:W-:-:S13]  /*0b70*/  ISETP.LE.XOR P0, PT, R10, R9, P0 ;  /* 0x000000090a00720c */ /* 0x001fda0000703a70 */
[----:B------:R4:W-:Y:S04]  /*0b80*/  @P0 STS [R3], R9 ;  /* 0x0000000903000388 */ /* 0x0009e80000000800 */
[----:B------:R4:W-:Y:S02]  /*0b90*/  @P0 STS [R3+0x4], R10 ;  /* 0x0000040a03000388 */ /* 0x0009e40000000800 */
.L_x_29:
[----:B------:R-:W-:Y:S05]  /*0ba0*/  BSYNC.RECONVERGENT B0 ;  /* 0x0000000000007941 */ /* 0x000fea0003800200 */
.L_x_28:
        /* <DEDUP_REMOVED lines=13> */
.L_x_31:
[----:B------:R-:W-:Y:S05]  /*0c80*/  BSYNC.RECONVERGENT B0 ;  /* 0x0000000000007941 */ /* 0x000fea0003800200 */
.L_x_30:
        /* <DEDUP_REMOVED lines=9> */
.L_x_33:
[----:B------:R-:W-:Y:S05]  /*0d20*/  BSYNC.RECONVERGENT B0 ;  /* 0x0000000000007941 */ /* 0x000fea0003800200 */
.L_x_32:
        /* <DEDUP_REMOVED lines=9> */
.L_x_35:
[----:B------:R-:W-:Y:S05]  /*0dc0*/  BSYNC.RECONVERGENT B0 ;  /* 0x0000000000007941 */ /* 0x000fea0003800200 */
.L_x_34:
        /* <DEDUP_REMOVED lines=9> */
.L_x_37:
[----:B------:R-:W-:Y:S05]  /*0e60*/  BSYNC.RECONVERGENT B0 ;  /* 0x0000000000007941 */ /* 0x000fea0003800200 */
.L_x_36:
[----:B------:R-:W-:Y:S06]  /*0e70*/  BAR.SYNC.DEFER_BLOCKING 0x0 ;  /* 0x0000000000007b1d */ /* 0x000fec0000010000 */
[----:B------:R-:W-:Y:S04]  /*0e80*/  BSSY.RECONVERGENT B0, `(.L_x_38) ;  /* 0x0000008000007945 */ /* 0x000fe80003800200 */
[----:B------:R-:W-:Y:S05]  /*0e90*/  @P1 BRA `(.L_x_39) ;  /* 0x0000000000181947 */ /* 0x000fea0003800000 */
[----:B0123--:R-:W-:Y:S01]  /*0ea0*/  LDS R11, [R4+UR6] ;  /* 0x00000006040b7984 */ /* 0x00ffe20008000800 */
[----:B------:R-:W-:-:S03]  /*0eb0*/  ISETP.NE.AND P0, PT, R14, RZ, PT ;  /* 0x000000ff0e00720c */ /* 0x000fc60003f05270 */
[----:B------:R-:W0:Y:S02]  /*0ec0*/  LDS R10, [R4+UR6+0x8] ;  /* 0x00000806040a7984 */ /* 0x000e240008000800 */
[----:B0-----:R-:W-:-:S13]  /*0ed0*/  ISETP.LE.XOR P0, PT, R11, R10, P0 ;  /* 0x0000000a0b00720c */ /* 0x001fda0000703a70 */
[----:B------:R4:W-:Y:S04]  /*0ee0*/  @P0 STS [R4+UR6], R10 ;  /* 0x0000000a04000988 */ /* 0x0009e80008000806 */
[----:B------:R4:W-:Y:S02]  /*0ef0*/  @P0 STS [R4+UR6+0x8], R11 ;  /* 0x0000080b04000988 */ /* 0x0009e40008000806 */
.L_x_39:
[----:B------:R-:W-:Y:S05]  /*0f00*/  BSYNC.RECONVERGENT B0 ;  /* 0x0000000000007941 */ /* 0x000fea0003800200 */
.L_x_38:
[----:B------:R-:W-:Y:S06]  /*0f10*/  BAR.SYNC.DEFER_BLOCKING 0x0 ;  /* 0x0000000000007b1d */ /* 0x000fec0000010000 */
[----:B------:R-:W-:Y:S04]  /*0f20*/  BSSY.RECONVERGENT B0, `(.L_x_40) ;  /* 0x0000008000007945 */ /* 0x000fe80003800200 */
[----:B------:R-:W-:Y:S05]  /*0f30*/  @P1 BRA `(.L_x_41) ;  /* 0x0000000000181947 */ /* 0x000fea0003800000 */
[----:B01234-:R-:W-:Y:S01]  /*0f40*/  LDS R10, [R3] ;  /* 0x00000000030a7984 */ /* 0x01ffe20000000800 */
[----:B------:R-:W-:-:S03]  /*0f50*/  ISETP.NE.AND P0, PT, R14, RZ, PT ;  /* 0x000000ff0e00720c */ /* 0x000fc60003f05270 */
[----:B------:R-:W0:Y:S02]  /*0f60*/  LDS R11, [R3+0x4] ;  /* 0x00000400030b7984 */ /* 0x000e240000000800 */
[----:B0-----:R-:W-:-:S13]  /*0f70*/  ISETP.LE.XOR P0, PT, R10, R11, P0 ;  /* 0x0000000b0a00720c */ /* 0x001fda0000703a70 */
[----:B------:R0:W-:Y:S04]  /*0f80*/  @P0 STS [R3], R11 ;  /* 0x0000000b03000388 */ /* 0x0001e80000000800 */
[----:B------:R0:W-:Y:S02]  /*0f90*/  @P0 STS [R3+0x4], R10 ;  /* 0x0000040a03000388 */ /* 0x0001e40000000800 */
.L_x_41:
[----:B------:R-:W-:Y:S05]  /*0fa0*/  BSYNC.RECONVERGENT B0 ;  /* 0x0000000000007941 */ /* 0x000fea0003800200 */
.L_x_40:
[----:B------:R-:W-:Y:S01]  /*0fb0*/  BAR.SYNC.DEFER_BLOCKING 0x0 ;  /* 0x0000000000007b1d */ /* 0x000fe20000010000 */
[----:B------:R-:W-:Y:S02]  /*0fc0*/  LOP3.LUT R14, R0, 0x80, RZ, 0xc0, !PT ;  /* 0x00000080000e7812 */ /* 0x000fe400078ec0ff */
[----:B01234-:R-:W-:Y:S02]  /*0fd0*/  LOP3.LUT R11, R5, 0x1c00, RZ, 0xc0, !PT ;  /* 0x00001c00050b7812 */ /* 0x01ffe400078ec0ff */
[----:B------:R-:W-:Y:S01]  /*0fe0*/  LOP3.LUT R10, R15, 0xfc, R2, 0xf8, !PT ;  /* 0x000000fc0f0a7812 */ /* 0x000fe200078ef802 */
        /* <DEDUP_REMOVED lines=9> */
.L_x_43:
[----:B------:R-:W-:Y:S05]  /*1080*/  BSYNC.RECONVERGENT B0 ;  /* 0x0000000000007941 */ /* 0x000fea0003800200 */
.L_x_42:
        /* <DEDUP_REMOVED lines=9> */
.L_x_45:
[----:B------:R-:W-:Y:S05]  /*1120*/  BSYNC.RECONVERGENT B0 ;  /* 0x0000000000007941 */ /* 0x000fea0003800200 */
.L_x_44:
        /* <DEDUP_REMOVED lines=9> */
.L_x_47:
[----:B------:R-:W-:Y:S05]  /*11c0*/  BSYNC.RECONVERGENT B0 ;  /* 0x0000000000007941 */ /* 0x000fea0003800200 */
.L_x_46:
        /* <DEDUP_REMOVED lines=9> */
.L_x_49:
[----:B------:R-:W-:Y:S05]  /*1260*/  BSYNC.RECONVERGENT B0 ;  /* 0x0000000000007941 */ /* 0x000fea0003800200 */
.L_x_48:
        /* <DEDUP_REMOVED lines=9> */
.L_x_51:
[----:B------:R-:W-:Y:S05]  /*1300*/  BSYNC.RECONVERGENT B0 ;  /* 0x0000000000007941 */ /* 0x000fea0003800200 */
.L_x_50:
[----:B------:R-:W-:Y:S06]  /*1310*/  BAR.SYNC.DEFER_BLOCKING 0x0 ;  /* 0x0000000000007b1d */ /* 0x000fec0000010000 */
[----:B------:R-:W-:Y:S04]  /*1320*/  BSSY.RECONVERGENT B0, `(.L_x_52) ;  /* 0x0000008000007945 */ /* 0x000fe80003800200 */
[----:B------:R-:W-:Y:S05]  /*1330*/  @P1 BRA `(.L_x_53) ;  /* 0x0000000000181947 */ /* 0x000fea0003800000 */
[----:B01234-:R-:W-:Y:S01]  /*1340*/  LDS R13, [R4+UR6] ;  /* 0x00000006040d7984 */ /* 0x01ffe20008000800 */
[----:B------:R-:W-:-:S03]  /*1350*/  ISETP.NE.AND P0, PT, R16, RZ, PT ;  /* 0x000000ff1000720c */ /* 0x000fc60003f05270 */
[----:B------:R-:W0:Y:S02]  /*1360*/  LDS R12, [R4+UR6+0x8] ;  /* 0x00000806040c7984 */ /* 0x000e240008000800 */
[----:B0-----:R-:W-:-:S13]  /*1370*/  ISETP.LE.XOR P0, PT, R13, R12, P0 ;  /* 0x0000000c0d00720c */ /* 0x001fda0000703a70 */
[----:B------:R0:W-:Y:S04]  /*1380*/  @P0 STS [R4+UR6], R12 ;  /* 0x0000000c04000988 */ /* 0x0001e80008000806 */
[----:B------:R0:W-:Y:S02]  /*1390*/  @P0 STS [R4+UR6+0x8], R13 ;  /* 0x0000080d04000988 */ /* 0x0001e40008000806 */
.L_x_53:
[----:B------:R-:W-:Y:S05]  /*13a0*/  BSYNC.RECONVERGENT B0 ;  /* 0x0000000000007941 */ /* 0x000fea0003800200 */
.L_x_52:
        /* <DEDUP_REMOVED lines=9> */
.L_x_55:
[----:B------:R-:W-:Y:S05]  /*1440*/  BSYNC.RECONVERGENT B0 ;  /* 0x0000000000007941 */ /* 0x000fea0003800200 */
.L_x_54:
[----:B------:R-:W-:Y:S01]  /*1450*/  BAR.SYNC.DEFER_BLOCKING 0x0 ;  /* 0x0000000000007b1d */ /* 0x000fe20000010000 */
[----:B------:R-:W-:Y:S02]  /*1460*/  LOP3.LUT R15, R0, 0x100, RZ, 0xc0, !PT ;  /* 0x00000100000f7812 */ /* 0x000fe400078ec0ff */
[----:B------:R-:W-:Y:S02]  /*1470*/  LOP3.LUT R5, R5, 0x1800, RZ, 0xc0, !PT ;  /* 0x0000180005057812 */ /* 0x000fe400078ec0ff */
[----:B------:R-:W-:Y:S01]  /*1480*/  LOP3.LUT R11, R11, 0x1fc, R2, 0xf8, !PT ;  /* 0x000001fc0b0b7812 */ /* 0x000fe200078ef802 */
[----:B------:R-:W-:Y:S02]  /*1490*/  BSSY.RECONVERGENT B0, `(.L_x_56) ;  /* 0x0000009000007945 */ /* 0x000fe40003800200 */
[----:B------:R-:W-:Y:S06]  /*14a0*/  BAR.SYNC.DEFER_BLOCKING 0x0 ;  /* 0x0000000000007b1d */ /* 0x000fec0000010000 */
[----:B------:R-:W-:Y:S05]  /*14b0*/  @P1 BRA `(.L_x_57) ;  /* 0x0000000000181947 */ /* 0x000fea0003800000 */
[----:B01234-:R-:W-:Y:S01]  /*14c0*/  LDS R12, [R11+UR6] ;  /* 0x000000060b0c7984 */ /* 0x01ffe20008000800 */
[----:B------:R-:W-:-:S03]  /*14d0*/  ISETP.NE.AND P0, PT, R14, RZ, PT ;  /* 0x000000ff0e00720c */ /* 0x000fc60003f05270 */
[----:B------:R-:W0:Y:S02]  /*14e0*/  LDS R13, [R11+UR6+0x200] ;  /* 0x000200060b0d7984 */ /* 0x000e240008000800 */
[----:B0-----:R-:W-:-:S13]  /*14f0*/  ISETP.LE.XOR P0, PT, R12, R13, P0 ;  /* 0x0000000d0c00720c */ /* 0x001fda0000703a70 */
[----:B------:R0:W-:Y:S04]  /*1500*/  @P0 STS [R11+UR6], R13 ;  /* 0x0000000d0b000988 */ /* 0x0001e80008000806 */
[----:B------:R0:W-:Y:S02]  /*1510*/  @P0 STS [R11+UR6+0x200], R12 ;  /* 0x0002000c0b000988 */ /* 0x0001e40008000806 */
.L_x_57:
[----:B------:R-:W-:Y:S05]  /*1520*/  BSYNC.RECONVERGENT B0 ;  /* 0x0000000000007941 */ /* 0x000fea0003800200 */
.L_x_56:
        /* <DEDUP_REMOVED lines=9> */
.L_x_59:
[----:B------:R-:W-:Y:S05]  /*15c0*/  BSYNC.RECONVERGENT B0 ;  /* 0x0000000000007941 */ /* 0x000fea0003800200 */
.L_x_58:
        /* <DEDUP_REMOVED lines=9> */
.L_x_61:
[----:B------:R-:W-:Y:S05]  /*1660*/  BSYNC.RECONVERGENT B0 ;  /* 0x0000000000007941 */ /* 0x000fea0003800200 */
.L_x_60:
        /* <DEDUP_REMOVED lines=9> */
.L_x_63:
[----:B------:R-:W-:Y:S05]  /*1700*/  BSYNC.RECONVERGENT B0 ;  /* 0x0000000000007941 */ /* 0x000fea0003800200 */
.L_x_62:
        /* <DEDUP_REMOVED lines=9> */
.L_x_65:
[----:B------:R-:W-:Y:S05]  /*17a0*/  BSYNC.RECONVERGENT B0 ;  /* 0x0000000000007941 */ /* 0x000fea0003800200 */
.L_x_64:
        /* <DEDUP_REMOVED lines=9> */
.L_x_67:
[----:B------:R-:W-:Y:S05]  /*1840*/  BSYNC.RECONVERGENT B0 ;  /* 0x0000000000007941 */ /* 0x000fea0003800200 */
.L_x_66:
        /* <DEDUP_REMOVED lines=9> */
.L_x_69:
[----:B------:R-:W-:Y:S05]  /*18e0*/  BSYNC.RECONVERGENT B0 ;  /* 0x0000000000007941 */ /* 0x000fea0003800200 */
.L_x_68:
        /* <DEDUP_REMOVED lines=9> */
.L_x_71:
[----:B------:R-:W-:Y:S05]  /*1980*/  BSYNC.RECONVERGENT B0 ;  /* 0x0000000000007941 */ /* 0x000fea0003800200 */
.L_x_70:
[----:B------:R-:W-:Y:S01]  /*1990*/  BAR.SYNC.DEFER_BLOCKING 0x0 ;  /* 0x0000000000007b1d */ /* 0x000fe20000010000 */
[----:B01234-:R-:W-:Y:S02]  /*19a0*/  LOP3.LUT R12, R0, 0x200, RZ, 0xc0, !PT ;  /* 0x00000200000c7812 */ /* 0x01ffe400078ec0ff */
[----:B------:R-:W-:-:S03]  /*19b0*/  LOP3.LUT R5, R5, 0x3fc, R2, 0xf8, !PT ;  /* 0x000003fc05057812 */ /* 0x000fc600078ef802 */
        /* <DEDUP_REMOVED lines=9> */
.L_x_73:
[----:B------:R-:W-:Y:S05]  /*1a50*/  BSYNC.RECONVERGENT B0 ;  /* 0x0000000000007941 */ /* 0x000fea0003800200 */
.L_x_72:
        /* <DEDUP_REMOVED lines=9> */
.L_x_75:
[----:B------:R-:W-:Y:S05]  /*1af0*/  BSYNC.RECONVERGENT B0 ;  /* 0x0000000000007941 */ /* 0x000fea0003800200 */
.L_x_74:
        /* <DEDUP_REMOVED lines=9> */
.L_x_77:
[----:B------:R-:W-:Y:S05]  /*1b90*/  BSYNC.RECONVERGENT B0 ;  /* 0x0000000000007941 */ /* 0x000fea0003800200 */
.L_x_76:
        /* <DEDUP_REMOVED lines=9> */
.L_x_79:
[----:B------:R-:W-:Y:S05]  /*1c30*/  BSYNC.RECONVERGENT B0 ;  /* 0x0000000000007941 */ /* 0x000fea0003800200 */
.L_x_78:
        /* <DEDUP_REMOVED lines=9> */
.L_x_81:
[----:B------:R-:W-:Y:S05]  /*1cd0*/  BSYNC.RECONVERGENT B0 ;  /* 0x0000000000007941 */ /* 0x000fea0003800200 */
.L_x_80:
        /* <DEDUP_REMOVED lines=9> */
.L_x_83:
[----:B------:R-:W-:Y:S05]  /*1d70*/  BSYNC.RECONVERGENT B0 ;  /* 0x0000000000007941 */ /* 0x000fea0003800200 */
.L_x_82:
        /* <DEDUP_REMOVED lines=9> */
.L_x_85:
[----:B------:R-:W-:Y:S05]  /*1e10*/  BSYNC.RECONVERGENT B0 ;  /* 0x0000000000007941 */ /* 0x000fea0003800200 */
.L_x_84:
        /* <DEDUP_REMOVED lines=9> */
.L_x_87:
[----:B------:R-:W-:Y:S05]  /*1eb0*/  BSYNC.RECONVERGENT B0 ;  /* 0x0000000000007941 */ /* 0x000fea0003800200 */
.L_x_86:
        /* <DEDUP_REMOVED lines=9> */
.L_x_89:
[----:B------:R-:W-:Y:S05]  /*1f50*/  BSYNC.RECONVERGENT B0 ;  /* 0x0000000000007941 */ /* 0x000fea0003800200 */
.L_x_88:
[----:B------:R-:W-:Y:S06]  /*1f60*/  BAR.SYNC.DEFER_BLOCKING 0x0 ;  /* 0x0000000000007b1d */ /* 0x000fec0000010000 */
[----:B------:R-:W-:Y:S02]  /*1f70*/  BSSY.RECONVERGENT B0, `(.L_x_90) ;  /* 0x000000c000007945 */ /* 0x000fe40003800200 */
[----:B------:R-:W-:Y:S06]  /*1f80*/  BAR.SYNC.DEFER_BLOCKING 0x0 ;  /* 0x0000000000007b1d */ /* 0x000fec0000010000 */
[----:B------:R-:W-:Y:S05]  /*1f90*/  @P1 BRA `(.L_x_91) ;  /* 0x0000000000241947 */ /* 0x000fea0003800000 */
[----:B01234-:R-:W-:Y:S02]  /*1fa0*/  LOP3.LUT R13, R0, 0x1ff, RZ, 0xc0, !PT ;  /* 0x000001ff000d7812 */ /* 0x01ffe400078ec0ff */
[----:B------:R-:W-:-:S03]  /*1fb0*/  ISETP.NE.AND P0, PT, R12, RZ, PT ;  /* 0x000000ff0c00720c */ /* 0x000fc60003f05270 */
[----:B------:R-:W-:-:S05]  /*1fc0*/  IMAD R13, R12, 0x2, R13 ;  /* 0x000000020c0d7824 */ /* 0x000fca00078e020d */
[----:B------:R-:W-:-:S05]  /*1fd0*/  LEA R13, R13, UR6, 0x2 ;  /* 0x000000060d0d7c11 */ /* 0x000fca000f8e10ff */
[----:B------:R-:W-:Y:S04]  /*1fe0*/  LDS R14, [R13] ;  /* 0x000000000d0e7984 */ /* 0x000fe80000000800 */
[----:B------:R-:W0:Y:S02]  /*1ff0*/  LDS R15, [R13+0x800] ;  /* 0x000800000d0f7984 */ /* 0x000e240000000800 */
[----:B0-----:R-:W-:-:S13]  /*2000*/  ISETP.LE.XOR P0, PT, R14, R15, P0 ;  /* 0x0000000f0e00720c */ /* 0x001fda0000703a70 */
[----:B------:R0:W-:Y:S04]  /*2010*/  @P0 STS [R13], R15 ;  /* 0x0000000f0d000388 */ /* 0x0001e80000000800 */
[----:B------:R0:W-:Y:S02]  /*2020*/  @P0 STS [R13+0x800], R14 ;  /* 0x0008000e0d000388 */ /* 0x0001e40000000800 */
.L_x_91:
[----:B------:R-:W-:Y:S05]  /*2030*/  BSYNC.RECONVERGENT B0 ;  /* 0x0000000000007941 */ /* 0x000fea0003800200 */
.L_x_90:
        /* <DEDUP_REMOVED lines=9> */
.L_x_93:
[----:B------:R-:W-:Y:S05]  /*20d0*/  BSYNC.RECONVERGENT B0 ;  /* 0x0000000000007941 */ /* 0x000fea0003800200 */
.L_x_92:
        /* <DEDUP_REMOVED lines=9> */
.L_x_95:
[----:B------:R-:W-:Y:S05]  /*2170*/  BSYNC.RECONVERGENT B0 ;  /* 0x0000000000007941 */ /* 0x000fea0003800200 */
.L_x_94:
[----:B------:R-:W-:Y:S06]  /*2180*/  BAR.SYNC.DEFER_BLOCKING 0x0 ;  /* 0x0000000000007b1d */ /* 0x000fec0000010000 */
[----:B------:R-:W-:Y:S04]  /*2190*/  BSSY.RECONVERGENT B0, `(.L_x_96) ;  /* 0x0000008000007945 */ /* 0x000fe80003800200 */
[----:B------:R-:W-:Y:S05]  /*21a0*/  @P1 BRA `(.L_x_97) ;  /* 0x0000000000181947 */ /* 0x000fea0003800000 */
[----:B0-----:R-:W-:Y:S01]  /*21b0*/  LDS R5, [R10+UR6] ;  /* 0x000000060a057984 */ /* 0x001fe20008000800 */
[----:B------:R-:W-:-:S03]  /*21c0*/  ISETP.NE.AND P0, PT, R12, RZ, PT ;  /* 0x000000ff0c00720c */ /* 0x000fc60003f05270 */
[----:B-1----:R-:W0:Y:S02]  /*21d0*/  LDS R11, [R10+UR6+0x100] ;  /* 0x000100060a0b7984 */ /* 0x002e240008000800 */
[----:B0-----:R-:W-:-:S13]  /*21e0*/  ISETP.LE.XOR P0, PT, R5, R11, P0 ;  /* 0x0000000b0500720c */ /* 0x001fda0000703a70 */
[----:B------:R0:W-:Y:S04]  /*21f0*/  @P0 STS [R10+UR6], R11 ;  /* 0x0000000b0a000988 */ /* 0x0001e80008000806 */
[----:B------:R0:W-:Y:S02]  /*2200*/  @P0 STS [R10+UR6+0x100], R5 ;  /* 0x000100050a000988 */ /* 0x0001e40008000806 */
.L_x_97:
[----:B------:R-:W-:Y:S05]  /*2210*/  BSYNC.RECONVERGENT B0 ;  /* 0x0000000000007941 */ /* 0x000fea0003800200 */
.L_x_96:
[----:B------:R-:W-:Y:S06]  /*2220*/  BAR.SYNC.DEFER_BLOCKING 0x0 ;  /* 0x0000000000007b1d */ /* 0x000fec0000010000 */
[----:B------:R-:W-:Y:S04]  /*2230*/  BSSY.RECONVERGENT B0, `(.L_x_98) ;  /* 0x0000008000007945 */ /* 0x000fe80003800200 */
[----:B------:R-:W-:Y:S05]  /*2240*/  @P1 BRA `(.L_x_99) ;  /* 0x0000000000181947 */ /* 0x000fea0003800000 */
[----:B0-2---:R-:W-:Y:S01]  /*2250*/  LDS R10, [R9+UR6] ;  /* 0x00000006090a7984 */ /* 0x005fe20008000800 */
[----:B------:R-:W-:-:S03]  /*2260*/  ISETP.NE.AND P0, PT, R12, RZ, PT ;  /* 0x000000ff0c00720c */ /* 0x000fc60003f05270 */
[----:B------:R-:W0:Y:S02]  /*2270*/  LDS R5, [R9+UR6+0x80] ;  /* 0x0000800609057984 */ /* 0x000e240008000800 */
[----:B0-----:R-:W-:-:S13]  /*2280*/  ISETP.LE.XOR P0, PT, R10, R5, P0 ;  /* 0x000000050a00720c */ /* 0x001fda0000703a70 */
[----:B------:R0:W-:Y:S04]  /*2290*/  @P0 STS [R9+UR6], R5 ;  /* 0x0000000509000988 */ /* 0x0001e80008000806 */
[----:B------:R0:W-:Y:S02]  /*22a0*/  @P0 STS [R9+UR6+0x80], R10 ;  /* 0x0000800a09000988 */ /* 0x0001e40008000806 */
.L_x_99:
[----:B------:R-:W-:Y:S05]  /*22b0*/  BSYNC.RECONVERGENT B0 ;  /* 0x0000000000007941 */ /* 0x000fea0003800200 */
.L_x_98:
[----:B------:R-:W-:Y:S06]  /*22c0*/  BAR.SYNC.DEFER_BLOCKING 0x0 ;  /* 0x0000000000007b1d */ /* 0x000fec0000010000 */
[----:B------:R-:W-:Y:S04]  /*22d0*/  BSSY.RECONVERGENT B0, `(.L_x_100) ;  /* 0x0000008000007945 */ /* 0x000fe80003800200 */
[----:B------:R-:W-:Y:S05]  /*22e0*/  @P1 BRA `(.L_x_101) ;  /* 0x0000000000181947 */ /* 0x000fea0003800000 */
[----:B0-----:R-:W-:Y:S01]  /*22f0*/  LDS R5, [R8+UR6] ;  /* 0x0000000608057984 */ /* 0x001fe20008000800 */
[----:B------:R-:W-:-:S03]  /*2300*/  ISETP.NE.AND P0, PT, R12, RZ, PT ;  /* 0x000000ff0c00720c */ /* 0x000fc60003f05270 */
[----:B---3--:R-:W0:Y:S02]  /*2310*/  LDS R9, [R8+UR6+0x40] ;  /* 0x0000400608097984 */ /* 0x008e240008000800 */
[----:B0-----:R-:W-:-:S13]  /*2320*/  ISETP.LE.XOR P0, PT, R5, R9, P0 ;  /* 0x000000090500720c */ /* 0x001fda0000703a70 */
[----:B------:R0:W-:Y:S04]  /*2330*/  @P0 STS [R8+UR6], R9 ;  /* 0x0000000908000988 */ /* 0x0001e80008000806 */
[----:B------:R0:W-:Y:S02]  /*2340*/  @P0 STS [R8+UR6+0x40], R5 ;  /* 0x0000400508000988 */ /* 0x0001e40008000806 */
.L_x_101:
[----:B------:R-:W-:Y:S05]  /*2350*/  BSYNC.RECONVERGENT B0 ;  /* 0x0000000000007941 */ /* 0x000fea0003800200 */
.L_x_100:
[----:B------:R-:W-:Y:S06]  /*2360*/  BAR.SYNC.DEFER_BLOCKING 0x0 ;  /* 0x0000000000007b1d */ /* 0x000fec0000010000 */
[----:B------:R-:W-:Y:S04]  /*2370*/  BSSY.RECONVERGENT B0, `(.L_x_102) ;  /* 0x0000008000007945 */ /* 0x000fe80003800200 */
[----:B------:R-:W-:Y:S05]  /*2380*/  @P1 BRA `(.L_x_103) ;  /* 0x0000000000181947 */ /* 0x000fea0003800000 */
[----:B0---4-:R-:W-:Y:S01]  /*2390*/  LDS R8, [R7+UR6] ;  /* 0x0000000607087984 */ /* 0x011fe20008000800 */
[----:B------:R-:W-:-:S03]  /*23a0*/  ISETP.NE.AND P0, PT, R12, RZ, PT ;  /* 0x000000ff0c00720c */ /* 0x000fc60003f05270 */
[----:B------:R-:W0:Y:S02]  /*23b0*/  LDS R5, [R7+UR6+0x20] ;  /* 0x0000200607057984 */ /* 0x000e240008000800 */
[----:B0-----:R-:W-:-:S13]  /*23c0*/  ISETP.LE.XOR P0, PT, R8, R5, P0 ;  /* 0x000000050800720c */ /* 0x001fda0000703a70 */
[----:B------:R0:W-:Y:S04]  /*23d0*/  @P0 STS [R7+UR6], R5 ;  /* 0x0000000507000988 */ /* 0x0001e80008000806 */
[----:B------:R0:W-:Y:S02]  /*23e0*/  @P0 STS [R7+UR6+0x20], R8 ;  /* 0x0000200807000988 */ /* 0x0001e40008000806 */
.L_x_103:
[----:B------:R-:W-:Y:S05]  /*23f0*/  BSYNC.RECONVERGENT B0 ;  /* 0x0000000000007941 */ /* 0x000fea0003800200 */
.L_x_102:
        /* <DEDUP_REMOVED lines=9> */
.L_x_105:
[----:B------:R-:W-:Y:S05]  /*2490*/  BSYNC.RECONVERGENT B0 ;  /* 0x0000000000007941 */ /* 0x000fea0003800200 */
.L_x_104:
        /* <DEDUP_REMOVED lines=9> */
.L_x_107:
[----:B------:R-:W-:Y:S05]  /*2530*/  BSYNC.RECONVERGENT B0 ;  /* 0x0000000000007941 */ /* 0x000fea0003800200 */
.L_x_106:
[----:B------:R-:W-:Y:S06]  /*2540*/  BAR.SYNC.DEFER_BLOCKING 0x0 ;  /* 0x0000000000007b1d */ /* 0x000fec0000010000 */
[----:B------:R-:W-:Y:S04]  /*2550*/  BSSY.RECONVERGENT B0, `(.L_x_108) ;  /* 0x0000008000007945 */ /* 0x000fe80003800200 */
[----:B------:R-:W-:Y:S05]  /*2560*/  @P1 BRA `(.L_x_109) ;  /* 0x0000000000181947 */ /* 0x000fea0003800000 */
[----:B0-----:R-:W-:Y:S01]  /*2570*/  LDS R4, [R3] ;  /* 0x0000000003047984 */ /* 0x001fe20000000800 */
[----:B------:R-:W-:-:S03]  /*2580*/  ISETP.NE.AND P0, PT, R12, RZ, PT ;  /* 0x000000ff0c00720c */ /* 0x000fc60003f05270 */
[----:B------:R-:W0:Y:S02]  /*2590*/  LDS R5, [R3+0x4] ;  /* 0x0000040003057984 */ /* 0x000e240000000800 */
[----:B0-----:R-:W-:-:S13]  /*25a0*/  ISETP.LE.XOR P0, PT, R4, R5, P0 ;  /* 0x000000050400720c */ /* 0x001fda0000703a70 */
[----:B------:R0:W-:Y:S04]  /*25b0*/  @P0 STS [R3], R5 ;  /* 0x0000000503000388 */ /* 0x0001e80000000800 */
[----:B------:R0:W-:Y:S02]  /*25c0*/  @P0 STS [R3+0x4], R4 ;  /* 0x0000040403000388 */ /* 0x0001e40000000800 */
.L_x_109:
[----:B------:R-:W-:Y:S05]  /*25d0*/  BSYNC.RECONVERGENT B0 ;  /* 0x0000000000007941 */ /* 0x000fea0003800200 */
.L_x_108:
[----:B------:R-:W-:Y:S08]  /*25e0*/  BAR.SYNC.DEFER_BLOCKING 0x0 ;  /* 0x0000000000007b1d */ /* 0x000ff00000010000 */
[----:B------:R-:W-:Y:S08]  /*25f0*/  BAR.SYNC.DEFER_BLOCKING 0x0 ;  /* 0x0000000000007b1d */ /* 0x000ff00000010000 */
[----:B------:R-:W-:Y:S01]  /*2600*/  BAR.SYNC.DEFER_BLOCKING 0x0 ;  /* 0x0000000000007b1d */ /* 0x000fe20000010000 */
[----:B------:R-:W-:-:S05]  /*2610*/  ISETP.NE.AND P0, PT, R0, RZ, PT ;  /* 0x000000ff0000720c */ /* 0x000fca0003f05270 */
[----:B------:R-:W-:Y:S08]  /*2620*/  BSSY.RECONVERGENT B0, `(.L_x_110) ;  /* 0x0000008000007945 */ /* 0x000ff00003800200 */
[----:B------:R-:W-:Y:S05]  /*2630*/  @!P0 BRA `(.L_x_111) ;  /* 0x0000000000148947 */ /* 0x000fea0003800000 */
[----:B0-----:R-:W-:Y:S04]  /*2640*/  LDS R3, [R2+UR6] ;  /* 0x0000000602037984 */ /* 0x001fe80008000800 */
[----:B------:R-:W0:Y:S02]  /*2650*/  LDS R4, [R2+UR6+-0x4] ;  /* 0xfffffc0602047984 */ /* 0x000e240008000800 */
[----:B0-----:R-:W-:Y:S01]  /*2660*/  ISETP.GE.AND P2, PT, R3, R4, PT ;  /* 0x000000040300720c */ /* 0x001fe20003f46270 */
[----:B------:R-:W-:-:S12]  /*2670*/  IMAD.MOV.U32 R3, RZ, RZ, 0xffff ;  /* 0x0000ffffff037424 */ /* 0x000fd800078e00ff */
[----:B------:R-:W-:Y:S05]  /*2680*/  @P2 BRA `(.L_x_112) ;  /* 0x0000000000042947 */ /* 0x000fea0003800000 */
.L_x_111:
[----:B0-----:R-:W-:-:S07]  /*2690*/  PRMT R3, R0, 0x7610, R3 ;  /* 0x0000761000037816 */ /* 0x001fce0000000003 */
.L_x_112:
[----:B------:R-:W-:Y:S05]  /*26a0*/  BSYNC.RECONVERGENT B0 ;  /* 0x0000000000007941 */ /* 0x000fea0003800200 */
.L_x_110:
[----:B------:R-:W-:Y:S01]  /*26b0*/  UIADD3 UR4, UPT, UPT, UR4, 0x1000, URZ ;  /* 0x0000100004047890 */ /* 0x000fe2000fffe0ff */
[----:B------:R-:W-:Y:S01]  /*26c0*/  ISETP.NE.AND P2, PT, R0, 0x3ff, PT ;  /* 0x000003ff0000780c */ /* 0x000fe20003f45270 */
[----:B------:R-:W-:Y:S02]  /*26d0*/  BSSY.RECONVERGENT B0, `(.L_x_113) ;  /* 0x000000a000007945 */ /* 0x000fe40003800200 */
[----:B------:R-:W-:-:S09]  /*26e0*/  ULEA UR4, UR5, UR4, 0x18 ;  /* 0x0000000405047291 */ /* 0x000fd2000f8ec0ff */
[----:B------:R0:W-:Y:S01]  /*26f0*/  STS.U16 [R2+UR4], R3 ;  /* 0x0000000302007988 */ /* 0x0001e20008000404 */
[----:B------:R-:W-:Y:S05]  /*2700*/  @!P2 BRA `(.L_x_114) ;  /* 0x000000000014a947 */ /* 0x000fea0003800000 */
[----:B0-----:R-:W-:Y:S04]  /*2710*/  LDS R3, [R2+UR6] ;  /* 0x0000000602037984 */ /* 0x001fe80008000800 */
[----:B------:R-:W0:Y:S02]  /*2720*/  LDS R4, [R2+UR6+0x4] ;  /* 0x0000040602047984 */ /* 0x000e240008000800 */
[----:B0-----:R-:W-:Y:S01]  /*2730*/  ISETP.GT.AND P3, PT, R3, R4, PT ;  /* 0x000000040300720c */ /* 0x001fe20003f64270 */
[----:B------:R-:W-:-:S12]  /*2740*/  IMAD.MOV.U32 R3, RZ, RZ, 0x400 ;  /* 0x00000400ff037424 */ /* 0x000fd800078e00ff */
[----:B------:R-:W-:Y:S05]  /*2750*/  @!P3 BRA `(.L_x_115) ;  /* 0x000000000004b947 */ /* 0x000fea0003800000 */
.L_x_114:
[----:B0-----:R-:W-:-:S07]  /*2760*/  PRMT R3, R0, 0x7610, R3 ;  /* 0x0000761000037816 */ /* 0x001fce0000000003 */
.L_x_115:
[----:B------:R-:W-:Y:S05]  /*2770*/  BSYNC.RECONVERGENT B0 ;  /* 0x0000000000007941 */ /* 0x000fea0003800200 */
.L_x_113:
[----:B------:R0:W-:Y:S01]  /*2780*/  STS.U16 [R2+UR4+0x2], R3 ;  /* 0x0000020302007988 */ /* 0x0001e20008000404 */
[----:B------:R-:W-:Y:S04]  /*2790*/  BSSY.RECONVERGENT B0, `(.L_x_116) ;  /* 0x0000010000007945 */ /* 0x000fe80003800200 */
[----:B------:R-:W-:Y:S01]  /*27a0*/  BSSY.RELIABLE B1, `(.L_x_117) ;  /* 0x000000a000017945 */ /* 0x000fe20003800100 */
[----:B------:R-:W-:Y:S06]  /*27b0*/  BAR.SYNC.DEFER_BLOCKING 0x0 ;  /* 0x0000000000007b1d */ /* 0x000fec0000010000 */
[----:B------:R0:W0:Y:S02]  /*27c0*/  LDS R4, [R2+UR4] ;  /* 0x0000000402047984 */ /* 0x0000240008000800 */
[----:B------:R-:W-:Y:S06]  /*27d0*/  BAR.SYNC.DEFER_BLOCKING 0x0 ;  /* 0x0000000000007b1d */ /* 0x000fec0000010000 */
[----:B------:R-:W-:Y:S05]  /*27e0*/  @!P2 BRA `(.L_x_118) ;  /* 0x000000000014a947 */ /* 0x000fea0003800000 */
[----:B------:R-:W0:Y:S01]  /*27f0*/  LDS.U16 R6, [R2+UR4+0x4] ;  /* 0x0000040402067984 */ /* 0x000e220008000400 */
[----:B------:R-:W-:Y:S05]  /*2800*/  @!P0 BREAK.RELIABLE B1 ;  /* 0x0000000000018942 */ /* 0x000fea0003800100 */
[----:B0-----:R-:W-:-:S05]  /*2810*/  VIMNMX.S16x2 R6, PT, PT, R6, R4, !PT ;  /* 0x0000000406067248 */ /* 0x001fca0007fe0300 */
[----:B------:R0:W-:Y:S01]  /*2820*/  STS.U16 [R2+UR4+0x4], R6 ;  /* 0x0000040602007988 */ /* 0x0001e20008000404 */
[----:B------:R-:W-:Y:S05]  /*2830*/  @!P0 BRA `(.L_x_119) ;  /* 0x0000000000148947 */ /* 0x000fea0003800000 */
.L_x_118:
[----:B------:R-:W-:Y:S05]  /*2840*/  BSYNC.RELIABLE B1 ;  /* 0x0000000000017941 */ /* 0x000fea0003800100 */
.L_x_117:
[----:B0-----:R-:W0:Y:S01]  /*2850*/  LDS.U16 R6, [R2+UR4+-0x2] ;  /* 0xfffffe0402067984 */ /* 0x001e220008000400 */
[----:B------:R-:W-:-:S04]  /*2860*/  PRMT R3, R4, 0x7632, R3 ;  /* 0x0000763204037816 */ /* 0x000fc80000000003 */
[----:B0-----:R-:W-:-:S05]  /*2870*/  VIMNMX.S16x2 R6, PT, PT, R6, R3, PT ;  /* 0x0000000306067248 */ /* 0x001fca0003fe0300 */
[----:B------:R0:W-:Y:S02]  /*2880*/  STS.U16 [R2+UR4+-0x2], R6 ;  /* 0xfffffe0602007988 */ /* 0x0001e40008000404 */
.L_x_119:
[----:B------:R-:W-:Y:S05]  /*2890*/  BSYNC.RECONVERGENT B0 ;  /* 0x0000000000007941 */ /* 0x000fea0003800200 */
.L_x_116:
[----:B------:R-:W-:Y:S05]  /*28a0*/  WARPSYNC.ALL ;  /* 0x0000000000007948 */ /* 0x000fea0003800000 */
[----:B------:R-:W-:Y:S01]  /*28b0*/  BAR.SYNC.DEFER_BLOCKING 0x0 ;  /* 0x0000000000007b1d */ /* 0x000fe20000010000 */
[C---:B------:R-:W-:Y:S02]  /*28c0*/  ISETP.GT.U32.AND P3, PT, R0.reuse, 0x3fd, PT ;  /* 0x000003fd0000780c */ /* 0x040fe40003f64070 */
[C---:B------:R-:W-:Y:S02]  /*28d0*/  ISETP.GE.U32.AND P4, PT, R0.reuse, 0x2, PT ;  /* 0x000000020000780c */ /* 0x040fe40003f86070 */
[----:B------:R-:W-:-:S02]  /*28e0*/  ISETP.GT.U32.AND P0, PT, R0, 0x3fb, PT ;  /* 0x000003fb0000780c */ /* 0x000fc40003f04070 */
[----:B------:R-:W-:Y:S01]  /*28f0*/  ISETP.GE.U32.AND P2, PT, R0, 0x4, PT ;  /* 0x000000040000780c */ /* 0x000fe20003f46070 */
[----:B------:R-:W5:Y:S01]  /*2900*/  LDS R4, [R2+UR4] ;  /* 0x0000000402047984 */ /* 0x000f620008000800 */
[----:B------:R-:W-:Y:S06]  /*2910*/  BAR.SYNC.DEFER_BLOCKING 0x0 ;  /* 0x0000000000007b1d */ /* 0x000fec0000010000 */
[----:B0-----:R-:W0:Y:S04]  /*2920*/  @!P3 LDS.U16 R6, [R2+UR4+0x8] ;  /* 0x000008040206b984 */ /* 0x001e280008000400 */
[----:B----4-:R-:W4:Y:S01]  /*2930*/  @P4 LDS.U16 R8, [R2+UR4+-0x6] ;  /* 0xfffffa0402084984 */ /* 0x010f220008000400 */
[----:B-----5:R-:W-:-:S02]  /*2940*/  PRMT R3, R4, 0x7632, R3 ;  /* 0x0000763204037816 */ /* 0x020fc40000000003 */
[----:B0-----:R-:W-:Y:S02]  /*2950*/  @!P3 VIMNMX.S16x2 R6, PT, PT, R6, R4, !PT ;  /* 0x000000040606b248 */ /* 0x001fe40007fe0300 */
[----:B----4-:R-:W-:Y:S02]  /*2960*/  @P4 VIMNMX.S16x2 R8, PT, PT, R8, R3, PT ;  /* 0x0000000308084248 */ /* 0x010fe40003fe0300 */
[----:B------:R-:W-:Y:S02]  /*2970*/  PRMT R5, R6, 0x7610, R5 ;  /* 0x0000761006057816 */ /* 0x000fe40000000005 */
[----:B------:R-:W-:-:S03]  /*2980*/  PRMT R7, R8, 0x7610, R7 ;  /* 0x0000761008077816 */ /* 0x000fc60000000007 */
[----:B------:R-:W-:Y:S01]  /*2990*/  @!P3 STS.U16 [R2+UR4+0x8], R5 ;  /* 0x000008050200b988 */ /* 0x000fe20008000404 */
[----:B------:R-:W-:-:S03]  /*29a0*/  ISETP.GT.U32.AND P3, PT, R0, 0x3f7, PT ;  /* 0x000003f70000780c */ /* 0x000fc60003f64070 */
[----:B------:R-:W-:Y:S01]  /*29b0*/  @P4 STS.U16 [R2+UR4+-0x6], R7 ;  /* 0xfffffa0702004988 */ /* 0x000fe20008000404 */
[----:B------:R-:W-:Y:S01]  /*29c0*/  BAR.SYNC.DEFER_BLOCKING 0x0 ;  /* 0x0000000000007b1d */ /* 0x000fe20000010000 */
[----:B------:R-:W-:-:S05]  /*29d0*/  ISETP.GE.U32.AND P4, PT, R0, 0x8, PT ;  /* 0x000000080000780c */ /* 0x000fca0003f86070 */
[----:B------:R-:W0:Y:S02]  /*29e0*/  LDS R4, [R2+UR4] ;  /* 0x0000000402047984 */ /* 0x000e240008000800 */
[----:B------:R-:W-:Y:S06]  /*29f0*/  BAR.SYNC.DEFER_BLOCKING 0x0 ;  /* 0x0000000000007b1d */ /* 0x000fec0000010000 */
[----:B------:R-:W4:Y:S04]  /*2a00*/  @!P0 LDS.U16 R6, [R2+UR4+0x10] ;  /* 0x0000100402068984 */ /* 0x000f280008000400 */
[----:B------:R-:W5:Y:S01]  /*2a10*/  @P2 LDS.U16 R8, [R2+UR4+-0xe] ;  /* 0xfffff20402082984 */ /* 0x000f620008000400 */
[----:B0-----:R-:W-:-:S02]  /*2a20*/  PRMT R3, R4, 0x7632, R3 ;  /* 0x0000763204037816 */ /* 0x001fc40000000003 */
[----:B----4-:R-:W-:Y:S02]  /*2a30*/  @!P0 VIMNMX.S16x2 R6, PT, PT, R6, R4, !PT ;  /* 0x0000000406068248 */ /* 0x010fe40007fe0300 */
[----:B-----5:R-:W-:Y:S02]  /*2a40*/  @P2 VIMNMX.S16x2 R8, PT, PT, R8, R3, PT ;  /* 0x0000000308082248 */ /* 0x020fe40003fe0300 */
        /* <DEDUP_REMOVED lines=72> */
[----:B------:R-:W-:Y:S04]  /*2ed0*/  @!P3 STS.U16 [R2+UR4+0x200], R5 ;  /* 0x000200050200b988 */ /* 0x000fe80008000404 */
[----:B------:R-:W-:Y:S01]  /*2ee0*/  @P4 STS.U16 [R2+UR4+-0x1fe], R7 ;  /* 0xfffe020702004988 */ /* 0x000fe20008000404 */
[----:B------:R-:W-:Y:S06]  /*2ef0*/  BAR.SYNC.DEFER_BLOCKING 0x0 ;  /* 0x0000000000007b1d */ /* 0x000fec0000010000 */
[----:B------:R-:W0:Y:S02]  /*2f00*/  LDS R4, [R2+UR4] ;  /* 0x0000000402047984 */ /* 0x000e240008000800 */
[----:B------:R-:W-:Y:S06]  /*2f10*/  BAR.SYNC.DEFER_BLOCKING 0x0 ;  /* 0x0000000000007b1d */ /* 0x000fec0000010000 */
[----:B------:R-:W4:Y:S04]  /*2f20*/  @!P0 LDS.U16 R6, [R2+UR4+0x400] ;  /* 0x0004000402068984 */ /* 0x000f280008000400 */
[----:B------:R-:W5:Y:S01]  /*2f30*/  @P2 LDS.U16 R8, [R2+UR4+-0x3fe] ;  /* 0xfffc020402082984 */ /* 0x000f620008000400 */
[----:B0-----:R-:W-:-:S02]  /*2f40*/  PRMT R3, R4, 0x7632, R3 ;  /* 0x0000763204037816 */ /* 0x001fc40000000003 */
[----:B----4-:R-:W-:Y:S02]  /*2f50*/  @!P0 VIMNMX.S16x2 R6, PT, PT, R6, R4, !PT ;  /* 0x0000000406068248 */ /* 0x010fe40007fe0300 */
[----:B-----5:R-:W-:Y:S02]  /*2f60*/  @P2 VIMNMX.S16x2 R8, PT, PT, R8, R3, PT ;  /* 0x0000000308082248 */ /* 0x020fe40003fe0300 */
[----:B---3--:R-:W-:Y:S02]  /*2f70*/  PRMT R9, R6, 0x7610, R9 ;  /* 0x0000761006097816 */ /* 0x008fe40000000009 */
[----:B------:R-:W-:-:S03]  /*2f80*/  PRMT R5, R8, 0x7610, R5 ;  /* 0x0000761008057816 */ /* 0x000fc60000000005 */
[----:B------:R-:W-:Y:S04]  /*2f90*/  @!P0 STS.U16 [R2+UR4+0x400], R9 ;  /* 0x0004000902008988 */ /* 0x000fe80008000404 */
[----:B------:R-:W-:Y:S01]  /*2fa0*/  @P2 STS.U16 [R2+UR4+-0x3fe], R5 ;  /* 0xfffc020502002988 */ /* 0x000fe20008000404 */
[----:B------:R-:W-:Y:S06]  /*2fb0*/  BAR.SYNC.DEFER_BLOCKING 0x0 ;  /* 0x0000000000007b1d */ /* 0x000fec0000010000 */
[----:B------:R-:W0:Y:S02]  /*2fc0*/  LDS R4, [R2+UR4] ;  /* 0x0000000402047984 */ /* 0x000e240008000800 */
[----:B------:R-:W-:Y:S06]  /*2fd0*/  BAR.SYNC.DEFER_BLOCKING 0x0 ;  /* 0x0000000000007b1d */ /* 0x000fec0000010000 */
[----:B------:R-:W3:Y:S04]  /*2fe0*/  @!P1 LDS.U16 R6, [R2+UR4+0x800] ;  /* 0x0008000402069984 */ /* 0x000ee80008000400 */
[----:B------:R-:W4:Y:S01]  /*2ff0*/  @P1 LDS.U16 R8, [R2+UR4+-0x7fe] ;  /* 0xfff8020402081984 */ /* 0x000f220008000400 */
[----:B0-----:R-:W-:-:S02]  /*3000*/  PRMT R3, R4, 0x7632, R3 ;  /* 0x0000763204037816 */ /* 0x001fc40000000003 */
[----:B---3--:R-:W-:Y:S02]  /*3010*/  @!P1 VIMNMX.S16x2 R6, PT, PT, R6, R4, !PT ;  /* 0x0000000406069248 */ /* 0x008fe40007fe0300 */
[----:B----4-:R-:W-:-:S03]  /*3020*/  @P1 VIMNMX.S16x2 R8, PT, PT, R8, R3, PT ;  /* 0x0000000308081248 */ /* 0x010fc60003fe0300 */
[----:B------:R-:W-:Y:S04]  /*3030*/  @!P1 STS.U16 [R2+UR4+0x800], R6 ;  /* 0x0008000602009988 */ /* 0x000fe80008000404 */
[----:B------:R-:W-:Y:S01]  /*3040*/  @P1 STS.U16 [R2+UR4+-0x7fe], R8 ;  /* 0xfff8020802001988 */ /* 0x000fe20008000404 */
[----:B------:R-:W-:Y:S08]  /*3050*/  BAR.SYNC.DEFER_BLOCKING 0x0 ;  /* 0x0000000000007b1d */ /* 0x000ff00000010000 */
[----:B------:R-:W-:Y:S06]  /*3060*/  BAR.SYNC.DEFER_BLOCKING 0x0 ;  /* 0x0000000000007b1d */ /* 0x000fec0000010000 */
[----:B------:R-:W0:Y:S02]  /*3070*/  LDS.S16 R3, [R2+UR4] ;  /* 0x0000000402037984 */ /* 0x000e240008000600 */
[----:B0-----:R-:W-:-:S13]  /*3080*/  ISETP.NE.AND P0, PT, R0, R3, PT ;  /* 0x000000030000720c */ /* 0x001fda0003f05270 */
[----:B------:R-:W-:Y:S05]  /*3090*/  @P0 EXIT ;  /* 0x000000000000094d */ /* 0x000fea0003800000 */
[----:B------:R-:W0:Y:S01]  /*30a0*/  LDS.S16 R3, [R2+UR4+0x2] ;  /* 0x0000020402037984 */ /* 0x000e220008000600 */
[----:B------:R-:W3:Y:S03]  /*30b0*/  LDC.64 R4, c[0x0][0x388] ;  /* 0x0000e200ff047b82 */ /* 0x000ee60000000a00 */
[----:B------:R-:W3:Y:S01]  /*30c0*/  LDS R7, [R2+UR6] ;  /* 0x0000000602077984 */ /* 0x000ee20008000800 */
[----:B0-----:R-:W-:Y:S01]  /*30d0*/  IADD3 R3, PT, PT, R3, 0x1, -R0 ;  /* 0x0000000103037810 */ /* 0x001fe20007ffe800 */
[----:B---3--:R-:W-:-:S05]  /*30e0*/  IMAD.WIDE R4, R7, 0x4, R4 ;  /* 0x0000000407047825 */ /* 0x008fca00078e0204 */
[----:B------:R-:W-:Y:S01]  /*30f0*/  REDG.E.ADD.STRONG.GPU desc[UR8][R4.64], R3 ;  /* 0x000000030400798e */ /* 0x000fe2000c12e108 */
[----:B------:R-:W-:Y:S05]  /*3100*/  EXIT ;  /* 0x000000000000794d */ /* 0x000fea0003800000 */
.L_x_120:
[----:B------:R-:W-:-:S00]  /*3110*/  BRA `(.L_x_120) ;  /* 0xfffffffc00fc7947 */ /* 0x000fc0000383ffff */
[----:B------:R-:W-:-:S00]  /*3120*/  NOP ;  /* 0x0000000000007918 */ /* 0x000fc00000000000 */
        /* <DEDUP_REMOVED lines=13> */
.L_x_122:


//--------------------- .text._Z22histogram_i32x4_kernelPiS_i --------------------------
	.section	.text._Z22histogram_i32x4_kernelPiS_i,"ax",@progbits
	.align	128
        .global         _Z22histogram_i32x4_kernelPiS_i
        .type           _Z22histogram_i32x4_kernelPiS_i,@function
        .size           _Z22histogram_i32x4_kernelPiS_i,(.L_x_123 - _Z22histogram_i32x4_kernelPiS_i)
        .other          _Z22histogram_i32x4_kernelPiS_i,@"STO_CUDA_ENTRY STV_DEFAULT"
_Z22histogram_i32x4_kernelPiS_i:
.text._Z22histogram_i32x4_kernelPiS_i:
[----:B------:R-:W-:Y:S01]  /*0000*/  LDC R1, c[0x0][0x37c] ;  /* 0x0000df00ff017b82 */ /* 0x000fe20000000800 */
[----:B------:R-:W0:Y:S07]  /*0010*/  S2R R3, SR_TID.X ;  /* 0x0000000000037919 */ /* 0x000e2e0000002100 */
[----:B------:R-:W0:Y:S01]  /*0020*/  S2UR UR4, SR_CTAID.X ;  /* 0x00000000000479c3 */ /* 0x000e220000002500 */
[----:B------:R-:W1:Y:S07]  /*0030*/  LDCU UR5, c[0x0][0x390] ;  /* 0x00007200ff0577ac */ /* 0x000e6e0008000800 */
[----:B------:R-:W0:Y:S02]  /*0040*/  LDC R0, c[0x0][0x360] ;  /* 0x0000d800ff007b82 */ /* 0x000e240000000800 */
[----:B0-----:R-:W-:-:S05]  /*0050*/  IMAD R0, R0, UR4, R3 ;  /* 0x0000000400007c24 */ /* 0x001fca000f8e0203 */
[----:B------:R-:W-:-:S04]  /*0060*/  SHF.L.U32 R5, R0, 0x2, RZ ;  /* 0x0000000200057819 */ /* 0x000fc800000006ff */
[----:B-1----:R-:W-:-:S13]  /*0070*/  ISETP.GE.AND P0, PT, R5, UR5, PT ;  /* 0x0000000505007c0c */ /* 0x002fda000bf06270 */
[----:B------:R-:W-:Y:S05]  /*0080*/  @P0 EXIT ;  /* 0x000000000000094d */ /* 0x000fea0003800000 */
[----:B------:R-:W0:Y:S01]  /*0090*/  LDC.64 R2, c[0x0][0x380] ;  /* 0x0000e000ff027b82 */ /* 0x000e220000000a00 */
[----:B------:R-:W1:Y:S07]  /*00a0*/  LDCU.64 UR4, c[0x0][0x358] ;  /* 0x00006b00ff0477ac */ /* 0x000e6e0008000a00 */
[----:B------:R-:W2:Y:S01]  /*00b0*/  LDC.64 R10, c[0x0][0x388] ;  /* 0x0000e200ff0a7b82 */ /* 0x000ea20000000a00 */
[----:B0-----:R-:W-:-:S05]  /*00c0*/  IMAD.WIDE R2, R5, 0x4, R2 ;  /* 0x0000000405027825 */ /* 0x001fca00078e0202 */
[----:B-1----:R-:W2:Y:S01]  /*00d0*/  LDG.E.128 R12, desc[UR4][R2.64] ;  /* 0x00000004020c7981 */ /* 0x002ea2000c1e1d00 */
[----:B------:R-:W-:Y:S02]  /*00e0*/  HFMA2 R17, -RZ, RZ, 0, 5.9604644775390625e-08 ;  /* 0x00000001ff117431 */ /* 0x000fe400000001ff */
[----:B--2---:R-:W-:-:S04]  /*00f0*/  IMAD.WIDE R4, R12, 0x4, R10 ;  /* 0x000000040c047825 */ /* 0x004fc800078e020a */
[--C-:B------:R-:W-:Y:S01]  /*0100*/  IMAD.WIDE R6, R13, 0x4, R10.reuse ;  /* 0x000000040d067825 */ /* 0x100fe200078e020a */
[----:B------:R-:W-:Y:S03]  /*0110*/  REDG.E.ADD.STRONG.GPU desc[UR4][R4.64], R17 ;  /* 0x000000110400798e */ /* 0x000fe6000c12e104 */
[--C-:B------:R-:W-:Y:S01]  /*0120*/  IMAD.WIDE R8, R14, 0x4, R10.reuse ;  /* 0x000000040e087825 */ /* 0x100fe200078e020a */
[----:B------:R-:W-:Y:S03]  /*0130*/  REDG.E.ADD.STRONG.GPU desc[UR4][R6.64], R17 ;  /* 0x000000110600798e */ /* 0x000fe6000c12e104 */
[----:B------:R-:W-:Y:S01]  /*0140*/  IMAD.WIDE R10, R15, 0x4, R10 ;  /* 0x000000040f0a7825 */ /* 0x000fe200078e020a */
[----:B------:R-:W-:Y:S04]  /*0150*/  REDG.E.ADD.STRONG.GPU desc[UR4][R8.64], R17 ;  /* 0x000000110800798e */ /* 0x000fe8000c12e104 */
[----:B------:R-:W-:Y:S01]  /*0160*/  REDG.E.ADD.STRONG.GPU desc[UR4][R10.64], R17 ;  /* 0x000000110a00798e */ /* 0x000fe2000c12e104 */
[----:B------:R-:W-:Y:S05]  /*0170*/  EXIT ;  /* 0x000000000000794d */ /* 0x000fea0003800000 */
.L_x_121:
        /* <DEDUP_REMOVED lines=16> */
.L_x_123:


//--------------------- .nv.shared._Z16histogram_kernelPiS_i --------------------------
	.section	.nv.shared._Z16histogram_kernelPiS_i,"aw",@nobits
	.sectionflags	@""
	.align	4
.nv.shared._Z16histogram_kernelPiS_i:
	.zero		9216


//--------------------- .nv.shared.reserved.0     --------------------------
	.section	.nv.shared.reserved.0,"aw",@nobits
	.weak		__nv_reservedSMEM_offset_0_alias
	.size		__nv_reservedSMEM_offset_0_alias, 0, 64
	.other		__nv_reservedSMEM_offset_0_alias,@"STO_CUDA_RESERVED_SHARED STV_DEFAULT"
__nv_reservedSMEM_offset_0_alias:
	.zero		0
	.zero		64


//--------------------- .nv.constant0._Z16histogram_kernelPiS_i --------------------------
	.section	.nv.constant0._Z16histogram_kernelPiS_i,"a",@progbits
	.sectionflags	@""
	.align	4
.nv.constant0._Z16histogram_kernelPiS_i:
	.zero		916


//--------------------- .nv.constant0._Z22histogram_i32x4_kernelPiS_i --------------------------
	.section	.nv.constant0._Z22histogram_i32x4_kernelPiS_i,"a",@progbits
	.sectionflags	@""
	.align	4
.nv.constant0._Z22histogram_i32x4_kernelPiS_i:
	.zero		916


//--------------------- SYMBOLS --------------------------

	.type		.nv.reservedSmem.offset0,@object
	.size		.nv.reservedSmem.offset0,0x4
	.type		.nv.reservedSmem.cap,@object
	.size		.nv.reservedSmem.cap,0x4
